	.target	sm_90a

	.elftype	@"ET_EXEC"


//--------------------- .note.nv.tkinfo           --------------------------
	.section	.note.nv.tkinfo,"",@"SHT_NOTE"
	.sectionflags	@"SHF_NOTE_NV_TKINFO"
	.tkinfo
        /*0018*/ 	.word	0x00000002
        /*0030*/ 	.string	""
        /*0030*/ 	.string	"ptxas"
        /*0030*/ 	.string	"Cuda compilation tools, release 13.0, V13.0.88"
        /*0030*/ 	.string	"Build cuda_13.0.r13.0/compiler.36424714_0"
        /*0030*/ 	.string	"-arch sm_90a -m 64 "



//--------------------- .note.nv.cuinfo           --------------------------
	.section	.note.nv.cuinfo,"",@"SHT_NOTE"
	.sectionflags	@"SHF_NOTE_NV_CUINFO"
        /*0018*/ 	.short	0x0002
        /*001a*/ 	.short	0x005a
        /*001c*/ 	.short	0x0082
	.zero		2


//--------------------- .nv.info                  --------------------------
	.section	.nv.info,"",@"SHT_CUDA_INFO"
	.align	4


	//----- nvinfo : EIATTR_REGCOUNT
	.align		4
        /*0000*/ 	.byte	0x04, 0x2f
        /*0002*/ 	.short	(.L_12 - .L_11)
	.align		4
.L_11:
        /*0004*/ 	.word	index@(_ZN7cutlass13device_kernelINS_4conv6kernel13ConvUniversalINS1_16ConvProblemShapeILNS1_8OperatorE0ELi3EEENS1_10collective14CollectiveConvINS1_46MainloopSm90TmaGmmaWarpSpecializedImplicitGemmILS5_0ELi56ELi3EN4cute5tupleIJNSA_1CILi1EEESD_SD_EEENS1_36KernelImplicitTmaWarpSpecializedSm90ELi1EEENSB_IJNSC_ILi64EEESH_NSB_IJNSC_ILi32EEEEEEEEENS_12float_e4m3_tESL_NSA_8TiledMMAINSA_8MMA_AtomIJNSA_4SM904GMMA30MMA_64x64x32_F32E4M3E4M3_SS_TNILNSP_7ScaleInE1ELSR_1EEEEEENSA_6LayoutISE_NSB_IJNSC_ILi0EEESV_SV_EEEEENSB_IJNSA_10UnderscoreESY_SY_EEEEENS7_6detail26Sm90ImplicitGemmTileTraitsINSA_20SM90_TMA_LOAD_IM2COLENSA_14ComposedLayoutINSA_7SwizzleILi1ELi4ELi3EEENSA_18smem_ptr_flag_bitsILi8EEENSU_INSB_IJNSB_IJNSC_ILi8EEES19_EEENSB_IJSI_SD_EEENSB_IJSD_NSC_ILi56EEEEEEEEENSB_IJNSB_IJSI_NSC_ILi256EEEEEENSB_IJSD_SV_EEENSB_IJSV_NSC_ILi2048EEEEEEEEEEEEEvEENS12_INSA_13SM90_TMA_LOADES1M_vEEEENS_8epilogue10collective6detail29Sm90TmaWarpSpecializedAdapterINS1S_15DefaultEpilogueISL_NSB_IJNSB_IJllllEEESD_SV_EEES1X_NS1R_6thread17LinearCombinationISL_Li1EffLNS1Y_9ScaleType4KindE0ELNS_15FloatRoundStyleE2ESL_EENS_4gemm15EpilogueDefaultEEEEEvvEEEEvNT_6ParamsE)
        /*0008*/ 	.word	0x0000003a


	//----- nvinfo : EIATTR_FRAME_SIZE
	.align		4
.L_12:
        /*000c*/ 	.byte	0x04, 0x11
        /*000e*/ 	.short	(.L_14 - .L_13)
	.align		4
.L_13:
        /*0010*/ 	.word	index@(_ZN7cutlass13device_kernelINS_4conv6kernel13ConvUniversalINS1_16ConvProblemShapeILNS1_8OperatorE0ELi3EEENS1_10collective14CollectiveConvINS1_46MainloopSm90TmaGmmaWarpSpecializedImplicitGemmILS5_0ELi56ELi3EN4cute5tupleIJNSA_1CILi1EEESD_SD_EEENS1_36KernelImplicitTmaWarpSpecializedSm90ELi1EEENSB_IJNSC_ILi64EEESH_NSB_IJNSC_ILi32EEEEEEEEENS_12float_e4m3_tESL_NSA_8TiledMMAINSA_8MMA_AtomIJNSA_4SM904GMMA30MMA_64x64x32_F32E4M3E4M3_SS_TNILNSP_7ScaleInE1ELSR_1EEEEEENSA_6LayoutISE_NSB_IJNSC_ILi0EEESV_SV_EEEEENSB_IJNSA_10UnderscoreESY_SY_EEEEENS7_6detail26Sm90ImplicitGemmTileTraitsINSA_20SM90_TMA_LOAD_IM2COLENSA_14ComposedLayoutINSA_7SwizzleILi1ELi4ELi3EEENSA_18smem_ptr_flag_bitsILi8EEENSU_INSB_IJNSB_IJNSC_ILi8EEES19_EEENSB_IJSI_SD_EEENSB_IJSD_NSC_ILi56EEEEEEEEENSB_IJNSB_IJSI_NSC_ILi256EEEEEENSB_IJSD_SV_EEENSB_IJSV_NSC_ILi2048EEEEEEEEEEEEEvEENS12_INSA_13SM90_TMA_LOADES1M_vEEEENS_8epilogue10collective6detail29Sm90TmaWarpSpecializedAdapterINS1S_15DefaultEpilogueISL_NSB_IJNSB_IJllllEEESD_SV_EEES1X_NS1R_6thread17LinearCombinationISL_Li1EffLNS1Y_9ScaleType4KindE0ELNS_15FloatRoundStyleE2ESL_EENS_4gemm15EpilogueDefaultEEEEEvvEEEEvNT_6ParamsE)
        /*0014*/ 	.word	0x00000000


	//----- nvinfo : EIATTR_MIN_STACK_SIZE
	.align		4
.L_14:
        /*0018*/ 	.byte	0x04, 0x12
        /*001a*/ 	.short	(.L_16 - .L_15)
	.align		4
.L_15:
        /*001c*/ 	.word	index@(_ZN7cutlass13device_kernelINS_4conv6kernel13ConvUniversalINS1_16ConvProblemShapeILNS1_8OperatorE0ELi3EEENS1_10collective14CollectiveConvINS1_46MainloopSm90TmaGmmaWarpSpecializedImplicitGemmILS5_0ELi56ELi3EN4cute5tupleIJNSA_1CILi1EEESD_SD_EEENS1_36KernelImplicitTmaWarpSpecializedSm90ELi1EEENSB_IJNSC_ILi64EEESH_NSB_IJNSC_ILi32EEEEEEEEENS_12float_e4m3_tESL_NSA_8TiledMMAINSA_8MMA_AtomIJNSA_4SM904GMMA30MMA_64x64x32_F32E4M3E4M3_SS_TNILNSP_7ScaleInE1ELSR_1EEEEEENSA_6LayoutISE_NSB_IJNSC_ILi0EEESV_SV_EEEEENSB_IJNSA_10UnderscoreESY_SY_EEEEENS7_6detail26Sm90ImplicitGemmTileTraitsINSA_20SM90_TMA_LOAD_IM2COLENSA_14ComposedLayoutINSA_7SwizzleILi1ELi4ELi3EEENSA_18smem_ptr_flag_bitsILi8EEENSU_INSB_IJNSB_IJNSC_ILi8EEES19_EEENSB_IJSI_SD_EEENSB_IJSD_NSC_ILi56EEEEEEEEENSB_IJNSB_IJSI_NSC_ILi256EEEEEENSB_IJSD_SV_EEENSB_IJSV_NSC_ILi2048EEEEEEEEEEEEEvEENS12_INSA_13SM90_TMA_LOADES1M_vEEEENS_8epilogue10collective6detail29Sm90TmaWarpSpecializedAdapterINS1S_15DefaultEpilogueISL_NSB_IJNSB_IJllllEEESD_SV_EEES1X_NS1R_6thread17LinearCombinationISL_Li1EffLNS1Y_9ScaleType4KindE0ELNS_15FloatRoundStyleE2ESL_EENS_4gemm15EpilogueDefaultEEEEEvvEEEEvNT_6ParamsE)
        /*0020*/ 	.word	0x00000000
.L_16:


//--------------------- .nv.compat                --------------------------
	.section	.nv.compat,"",@"SHT_CUDA_COMPAT_INFO"
	.align	4
        /*0000*/ 	.byte	0x02, 0x09, 0x01, 0x00, 0x02, 0x02, 0x04, 0x00, 0x02, 0x05, 0x05, 0x00, 0x03, 0x07, 0x01, 0x01
        /*0010*/ 	.byte	0x02, 0x03, 0x01, 0x00, 0x02, 0x06, 0x01, 0x00, 0x04, 0x0b, 0x08, 0x00, 0x00, 0x00, 0x00, 0x00
        /*0020*/ 	.byte	0x00, 0x00, 0x00, 0x00


//--------------------- .nv.info._ZN7cutlass13device_kernelINS_4conv6kernel13ConvUniversalINS1_16ConvProblemShapeILNS1_8OperatorE0ELi3EEENS1_10collective14CollectiveConvINS1_46MainloopSm90TmaGmmaWarpSpecializedImplicitGemmILS5_0ELi56ELi3EN4cute5tupleIJNSA_1CILi1EEESD_SD_EEENS1_36KernelImplicitTmaWarpSpecializedSm90ELi1EEENSB_IJNSC_ILi64EEESH_NSB_IJNSC_ILi32EEEEEEEEENS_12float_e4m3_tESL_NSA_8TiledMMAINSA_8MMA_AtomIJNSA_4SM904GMMA30MMA_64x64x32_F32E4M3E4M3_SS_TNILNSP_7ScaleInE1ELSR_1EEEEEENSA_6LayoutISE_NSB_IJNSC_ILi0EEESV_SV_EEEEENSB_IJNSA_10UnderscoreESY_SY_EEEEENS7_6detail26Sm90ImplicitGemmTileTraitsINSA_20SM90_TMA_LOAD_IM2COLENSA_14ComposedLayoutINSA_7SwizzleILi1ELi4ELi3EEENSA_18smem_ptr_flag_bitsILi8EEENSU_INSB_IJNSB_IJNSC_ILi8EEES19_EEENSB_IJSI_SD_EEENSB_IJSD_NSC_ILi56EEEEEEEEENSB_IJNSB_IJSI_NSC_ILi256EEEEEENSB_IJSD_SV_EEENSB_IJSV_NSC_ILi2048EEEEEEEEEEEEEvEENS12_INSA_13SM90_TMA_LOADES1M_vEEEENS_8epilogue10collective6detail29Sm90TmaWarpSpecializedAdapterINS1S_15DefaultEpilogueISL_NSB_IJNSB_IJllllEEESD_SV_EEES1X_NS1R_6thread17LinearCombinationISL_Li1EffLNS1Y_9ScaleType4KindE0ELNS_15FloatRoundStyleE2ESL_EENS_4gemm15EpilogueDefaultEEEEEvvEEEEvNT_6ParamsE --------------------------
	.section	.nv.info._ZN7cutlass13device_kernelINS_4conv6kernel13ConvUniversalINS1_16ConvProblemShapeILNS1_8OperatorE0ELi3EEENS1_10collective14CollectiveConvINS1_46MainloopSm90TmaGmmaWarpSpecializedImplicitGemmILS5_0ELi56ELi3EN4cute5tupleIJNSA_1CILi1EEESD_SD_EEENS1_36KernelImplicitTmaWarpSpecializedSm90ELi1EEENSB_IJNSC_ILi64EEESH_NSB_IJNSC_ILi32EEEEEEEEENS_12float_e4m3_tESL_NSA_8TiledMMAINSA_8MMA_AtomIJNSA_4SM904GMMA30MMA_64x64x32_F32E4M3E4M3_SS_TNILNSP_7ScaleInE1ELSR_1EEEEEENSA_6LayoutISE_NSB_IJNSC_ILi0EEESV_SV_EEEEENSB_IJNSA_10UnderscoreESY_SY_EEEEENS7_6detail26Sm90ImplicitGemmTileTraitsINSA_20SM90_TMA_LOAD_IM2COLENSA_14ComposedLayoutINSA_7SwizzleILi1ELi4ELi3EEENSA_18smem_ptr_flag_bitsILi8EEENSU_INSB_IJNSB_IJNSC_ILi8EEES19_EEENSB_IJSI_SD_EEENSB_IJSD_NSC_ILi56EEEEEEEEENSB_IJNSB_IJSI_NSC_ILi256EEEEEENSB_IJSD_SV_EEENSB_IJSV_NSC_ILi2048EEEEEEEEEEEEEvEENS12_INSA_13SM90_TMA_LOADES1M_vEEEENS_8epilogue10collective6detail29Sm90TmaWarpSpecializedAdapterINS1S_15DefaultEpilogueISL_NSB_IJNSB_IJllllEEESD_SV_EEES1X_NS1R_6thread17LinearCombinationISL_Li1EffLNS1Y_9ScaleType4KindE0ELNS_15FloatRoundStyleE2ESL_EENS_4gemm15EpilogueDefaultEEEEEvvEEEEvNT_6ParamsE,"",@"SHT_CUDA_INFO"
	.sectionflags	@""
	.align	4


	//----- nvinfo : EIATTR_CUDA_API_VERSION
	.align		4
        /*0000*/ 	.byte	0x04, 0x37
        /*0002*/ 	.short	(.L_18 - .L_17)
.L_17:
        /*0004*/ 	.word	0x00000082


	//----- nvinfo : EIATTR_KPARAM_INFO
	.align		4
.L_18:
        /*0008*/ 	.byte	0x04, 0x17
        /*000a*/ 	.short	(.L_20 - .L_19)
.L_19:
        /*000c*/ 	.word	0x00000000
        /*0010*/ 	.short	0x0000
        /*0012*/ 	.short	0x0070
        /*0014*/ 	.byte	0x00, 0xf0, 0x01, 0x10


	//----- nvinfo : EIATTR_SPARSE_MMA_MASK
	.align		4
.L_20:
        /*0018*/ 	.byte	0x03, 0x50
        /*001a*/ 	.short	0x0000


	//----- nvinfo : EIATTR_MAXREG_COUNT
	.align		4
        /*001c*/ 	.byte	0x03, 0x1b
        /*001e*/ 	.short	0x00ff


	//----- nvinfo : EIATTR_NUM_BARRIERS
	.align		4
        /*0020*/ 	.byte	0x02, 0x4c
        /*0022*/ 	.byte	0x01
	.zero		1


	//----- nvinfo : EIATTR_MERCURY_ISA_VERSION
	.align		4
        /*0024*/ 	.byte	0x03, 0x5f
        /*0026*/ 	.short	0x0101


	//----- nvinfo : EIATTR_COOP_GROUP_MASK_REGIDS
	.align		4
        /*0028*/ 	.byte	0x04, 0x29
        /*002a*/ 	.short	(.L_22 - .L_21)


	//   ....[0]....
.L_21:
        /*002c*/ 	.word	0xffffffff


	//   ....[1]....
        /*0030*/ 	.word	0xffffffff


	//   ....[2]....
        /*0034*/ 	.word	0xffffffff


	//----- nvinfo : EIATTR_COOP_GROUP_INSTR_OFFSETS
	.align		4
.L_22:
        /*0038*/ 	.byte	0x04, 0x28
        /*003a*/ 	.short	(.L_24 - .L_23)


	//   ....[0]....
.L_23:
        /*003c*/ 	.word	0x00000060


	//   ....[1]....
        /*0040*/ 	.word	0x00000070


	//   ....[2]....
        /*0044*/ 	.word	0x00000130


	//----- nvinfo : EIATTR_MBARRIER_INSTR_OFFSETS
	.align		4
.L_24:
        /*0048*/ 	.byte	0x04, 0x39
        /*004a*/ 	.short	(.L_26 - .L_25)


	//   ....[0]....
.L_25:
        /*004c*/ 	.word	0x00000270
        /*0050*/ 	.word	0x000000ff
        /*0054*/ 	.word	0x00038000
        /*0058*/ 	.short	0x0100
        /*005a*/ 	.byte	0x08
	.zero		1


	//   ....[1]....
        /*005c*/ 	.word	0x00000280
        /*0060*/ 	.word	0x000000ff
        /*0064*/ 	.word	0x000381c0
        /*0068*/ 	.short	0x0100
        /*006a*/ 	.byte	0x08
	.zero		1


	//   ....[2]....
        /*006c*/ 	.word	0x00000290
        /*0070*/ 	.word	0x000000ff
        /*0074*/ 	.word	0x00038008
        /*0078*/ 	.short	0x0100
        /*007a*/ 	.byte	0x08
	.zero		1


	//   ....[3]....
        /*007c*/ 	.word	0x000002a0
        /*0080*/ 	.word	0x000000ff
        /*0084*/ 	.word	0x000381c8
        /*0088*/ 	.short	0x0100
        /*008a*/ 	.byte	0x08
	.zero		1


	//   ....[4]....
        /*008c*/ 	.word	0x000002b0
        /*0090*/ 	.word	0x000000ff
        /*0094*/ 	.word	0x00038010
        /*0098*/ 	.short	0x0100
        /*009a*/ 	.byte	0x08
	.zero		1


	//   ....[5]....
        /*009c*/ 	.word	0x000002c0
        /*00a0*/ 	.word	0x000000ff
        /*00a4*/ 	.word	0x000381d0
        /*00a8*/ 	.short	0x0100
        /*00aa*/ 	.byte	0x08
	.zero		1


	//   ....[6]....
        /*00ac*/ 	.word	0x000002d0
        /*00b0*/ 	.word	0x000000ff
        /*00b4*/ 	.word	0x00038018
        /*00b8*/ 	.short	0x0100
        /*00ba*/ 	.byte	0x08
	.zero		1


	//   ....[7]....
        /*00bc*/ 	.word	0x000002e0
        /*00c0*/ 	.word	0x000000ff
        /*00c4*/ 	.word	0x000381d8
        /*00c8*/ 	.short	0x0100
        /*00ca*/ 	.byte	0x08
	.zero		1


	//   ....[8]....
        /*00cc*/ 	.word	0x000002f0
        /*00d0*/ 	.word	0x000000ff
        /*00d4*/ 	.word	0x00038020
        /*00d8*/ 	.short	0x0100
        /*00da*/ 	.byte	0x08
	.zero		1


	//   ....[9]....
        /*00dc*/ 	.word	0x00000300
        /*00e0*/ 	.word	0x000000ff
        /*00e4*/ 	.word	0x000381e0
        /*00e8*/ 	.short	0x0100
        /*00ea*/ 	.byte	0x08
	.zero		1


	//   ....[10]....
        /*00ec*/ 	.word	0x00000310
        /*00f0*/ 	.word	0x000000ff
        /*00f4*/ 	.word	0x00038028
        /*00f8*/ 	.short	0x0100
        /*00fa*/ 	.byte	0x08
	.zero		1


	//   ....[11]....
        /*00fc*/ 	.word	0x00000320
        /*0100*/ 	.word	0x000000ff
        /*0104*/ 	.word	0x000381e8
        /*0108*/ 	.short	0x0100
        /*010a*/ 	.byte	0x08
	.zero		1


	//   ....[12]....
        /*010c*/ 	.word	0x00000330
        /*0110*/ 	.word	0x000000ff
        /*0114*/ 	.word	0x00038030
        /*0118*/ 	.short	0x0100
        /*011a*/ 	.byte	0x08
	.zero		1


	//   ....[13]....
        /*011c*/ 	.word	0x00000340
        /*0120*/ 	.word	0x000000ff
        /*0124*/ 	.word	0x000381f0
        /*0128*/ 	.short	0x0100
        /*012a*/ 	.byte	0x08
	.zero		1


	//   ....[14]....
        /*012c*/ 	.word	0x00000350
        /*0130*/ 	.word	0x000000ff
        /*0134*/ 	.word	0x00038038
        /*0138*/ 	.short	0x0100
        /*013a*/ 	.byte	0x08
	.zero		1


	//   ....[15]....
        /*013c*/ 	.word	0x00000360
        /*0140*/ 	.word	0x000000ff
        /*0144*/ 	.word	0x000381f8
        /*0148*/ 	.short	0x0100
        /*014a*/ 	.byte	0x08
	.zero		1


	//   ....[16]....
        /*014c*/ 	.word	0x00000370
        /*0150*/ 	.word	0x000000ff
        /*0154*/ 	.word	0x00038040
        /*0158*/ 	.short	0x0100
        /*015a*/ 	.byte	0x08
	.zero		1


	//   ....[17]....
        /*015c*/ 	.word	0x00000380
        /*0160*/ 	.word	0x000000ff
        /*0164*/ 	.word	0x00038200
        /*0168*/ 	.short	0x0100
        /*016a*/ 	.byte	0x08
	.zero		1


	//   ....[18]....
        /*016c*/ 	.word	0x00000390
        /*0170*/ 	.word	0x000000ff
        /*0174*/ 	.word	0x00038048
        /*0178*/ 	.short	0x0100
        /*017a*/ 	.byte	0x08
	.zero		1


	//   ....[19]....
        /*017c*/ 	.word	0x000003a0
        /*0180*/ 	.word	0x000000ff
        /*0184*/ 	.word	0x00038208
        /*0188*/ 	.short	0x0100
        /*018a*/ 	.byte	0x08
	.zero		1


	//   ....[20]....
        /*018c*/ 	.word	0x000003b0
        /*0190*/ 	.word	0x000000ff
        /*0194*/ 	.word	0x00038050
        /*0198*/ 	.short	0x0100
        /*019a*/ 	.byte	0x08
	.zero		1


	//   ....[21]....
        /*019c*/ 	.word	0x000003c0
        /*01a0*/ 	.word	0x000000ff
        /*01a4*/ 	.word	0x00038210
        /*01a8*/ 	.short	0x0100
        /*01aa*/ 	.byte	0x08
	.zero		1


	//   ....[22]....
        /*01ac*/ 	.word	0x000003d0
        /*01b0*/ 	.word	0x000000ff
        /*01b4*/ 	.word	0x00038058
        /*01b8*/ 	.short	0x0100
        /*01ba*/ 	.byte	0x08
	.zero		1


	//   ....[23]....
        /*01bc*/ 	.word	0x000003e0
        /*01c0*/ 	.word	0x000000ff
        /*01c4*/ 	.word	0x00038218
        /*01c8*/ 	.short	0x0100
        /*01ca*/ 	.byte	0x08
	.zero		1


	//   ....[24]....
        /*01cc*/ 	.word	0x000003f0
        /*01d0*/ 	.word	0x000000ff
        /*01d4*/ 	.word	0x00038060
        /*01d8*/ 	.short	0x0100
        /*01da*/ 	.byte	0x08
	.zero		1


	//   ....[25]....
        /*01dc*/ 	.word	0x00000400
        /*01e0*/ 	.word	0x000000ff
        /*01e4*/ 	.word	0x00038220
        /*01e8*/ 	.short	0x0100
        /*01ea*/ 	.byte	0x08
	.zero		1


	//   ....[26]....
        /*01ec*/ 	.word	0x00000410
        /*01f0*/ 	.word	0x000000ff
        /*01f4*/ 	.word	0x00038068
        /*01f8*/ 	.short	0x0100
        /*01fa*/ 	.byte	0x08
	.zero		1


	//   ....[27]....
        /*01fc*/ 	.word	0x00000420
        /*0200*/ 	.word	0x000000ff
        /*0204*/ 	.word	0x00038228
        /*0208*/ 	.short	0x0100
        /*020a*/ 	.byte	0x08
	.zero		1


	//   ....[28]....
        /*020c*/ 	.word	0x00000430
        /*0210*/ 	.word	0x000000ff
        /*0214*/ 	.word	0x00038070
        /*0218*/ 	.short	0x0100
        /*021a*/ 	.byte	0x08
	.zero		1


	//   ....[29]....
        /*021c*/ 	.word	0x00000440
        /*0220*/ 	.word	0x000000ff
        /*0224*/ 	.word	0x00038230
        /*0228*/ 	.short	0x0100
        /*022a*/ 	.byte	0x08
	.zero		1


	//   ....[30]....
        /*022c*/ 	.word	0x00000450
        /*0230*/ 	.word	0x000000ff
        /*0234*/ 	.word	0x00038078
        /*0238*/ 	.short	0x0100
        /*023a*/ 	.byte	0x08
	.zero		1


	//   ....[31]....
        /*023c*/ 	.word	0x00000460
        /*0240*/ 	.word	0x000000ff
        /*0244*/ 	.word	0x00038238
        /*0248*/ 	.short	0x0100
        /*024a*/ 	.byte	0x08
	.zero		1


	//   ....[32]....
        /*024c*/ 	.word	0x00000470
        /*0250*/ 	.word	0x000000ff
        /*0254*/ 	.word	0x00038080
        /*0258*/ 	.short	0x0100
        /*025a*/ 	.byte	0x08
	.zero		1


	//   ....[33]....
        /*025c*/ 	.word	0x00000480
        /*0260*/ 	.word	0x000000ff
        /*0264*/ 	.word	0x00038240
        /*0268*/ 	.short	0x0100
        /*026a*/ 	.byte	0x08
	.zero		1


	//   ....[34]....
        /*026c*/ 	.word	0x00000490
        /*0270*/ 	.word	0x000000ff
        /*0274*/ 	.word	0x00038088
        /*0278*/ 	.short	0x0100
        /*027a*/ 	.byte	0x08
	.zero		1


	//   ....[35]....
        /*027c*/ 	.word	0x000004a0
        /*0280*/ 	.word	0x000000ff
        /*0284*/ 	.word	0x00038248
        /*0288*/ 	.short	0x0100
        /*028a*/ 	.byte	0x08
	.zero		1


	//   ....[36]....
        /*028c*/ 	.word	0x000004b0
        /*0290*/ 	.word	0x000000ff
        /*0294*/ 	.word	0x00038090
        /*0298*/ 	.short	0x0100
        /*029a*/ 	.byte	0x08
	.zero		1


	//   ....[37]....
        /*029c*/ 	.word	0x000004c0
        /*02a0*/ 	.word	0x000000ff
        /*02a4*/ 	.word	0x00038250
        /*02a8*/ 	.short	0x0100
        /*02aa*/ 	.byte	0x08
	.zero		1


	//   ....[38]....
        /*02ac*/ 	.word	0x000004d0
        /*02b0*/ 	.word	0x000000ff
        /*02b4*/ 	.word	0x00038098
        /*02b8*/ 	.short	0x0100
        /*02ba*/ 	.byte	0x08
	.zero		1


	//   ....[39]....
        /*02bc*/ 	.word	0x000004e0
        /*02c0*/ 	.word	0x000000ff
        /*02c4*/ 	.word	0x00038258
        /*02c8*/ 	.short	0x0100
        /*02ca*/ 	.byte	0x08
	.zero		1


	//   ....[40]....
        /*02cc*/ 	.word	0x000004f0
        /*02d0*/ 	.word	0x000000ff
        /*02d4*/ 	.word	0x000380a0
        /*02d8*/ 	.short	0x0100
        /*02da*/ 	.byte	0x08
	.zero		1


	//   ....[41]....
        /*02dc*/ 	.word	0x00000500
        /*02e0*/ 	.word	0x000000ff
        /*02e4*/ 	.word	0x00038260
        /*02e8*/ 	.short	0x0100
        /*02ea*/ 	.byte	0x08
	.zero		1


	//   ....[42]....
        /*02ec*/ 	.word	0x00000510
        /*02f0*/ 	.word	0x000000ff
        /*02f4*/ 	.word	0x000380a8
        /*02f8*/ 	.short	0x0100
        /*02fa*/ 	.byte	0x08
	.zero		1


	//   ....[43]....
        /*02fc*/ 	.word	0x00000520
        /*0300*/ 	.word	0x000000ff
        /*0304*/ 	.word	0x00038268
        /*0308*/ 	.short	0x0100
        /*030a*/ 	.byte	0x08
	.zero		1


	//   ....[44]....
        /*030c*/ 	.word	0x00000530
        /*0310*/ 	.word	0x000000ff
        /*0314*/ 	.word	0x000380b0
        /*0318*/ 	.short	0x0100
        /*031a*/ 	.byte	0x08
	.zero		1


	//   ....[45]....
        /*031c*/ 	.word	0x00000540
        /*0320*/ 	.word	0x000000ff
        /*0324*/ 	.word	0x00038270
        /*0328*/ 	.short	0x0100
        /*032a*/ 	.byte	0x08
	.zero		1


	//   ....[46]....
        /*032c*/ 	.word	0x00000550
        /*0330*/ 	.word	0x000000ff
        /*0334*/ 	.word	0x000380b8
        /*0338*/ 	.short	0x0100
        /*033a*/ 	.byte	0x08
	.zero		1


	//   ....[47]....
        /*033c*/ 	.word	0x00000560
        /*0340*/ 	.word	0x000000ff
        /*0344*/ 	.word	0x00038278
        /*0348*/ 	.short	0x0100
        /*034a*/ 	.byte	0x08
	.zero		1


	//   ....[48]....
        /*034c*/ 	.word	0x00000570
        /*0350*/ 	.word	0x000000ff
        /*0354*/ 	.word	0x000380c0
        /*0358*/ 	.short	0x0100
        /*035a*/ 	.byte	0x08
	.zero		1


	//   ....[49]....
        /*035c*/ 	.word	0x00000580
        /*0360*/ 	.word	0x000000ff
        /*0364*/ 	.word	0x00038280
        /*0368*/ 	.short	0x0100
        /*036a*/ 	.byte	0x08
	.zero		1


	//   ....[50]....
        /*036c*/ 	.word	0x00000590
        /*0370*/ 	.word	0x000000ff
        /*0374*/ 	.word	0x000380c8
        /*0378*/ 	.short	0x0100
        /*037a*/ 	.byte	0x08
	.zero		1


	//   ....[51]....
        /*037c*/ 	.word	0x000005a0
        /*0380*/ 	.word	0x000000ff
        /*0384*/ 	.word	0x00038288
        /*0388*/ 	.short	0x0100
        /*038a*/ 	.byte	0x08
	.zero		1


	//   ....[52]....
        /*038c*/ 	.word	0x000005b0
        /*0390*/ 	.word	0x000000ff
        /*0394*/ 	.word	0x000380d0
        /*0398*/ 	.short	0x0100
        /*039a*/ 	.byte	0x08
	.zero		1


	//   ....[53]....
        /*039c*/ 	.word	0x000005c0
        /*03a0*/ 	.word	0x000000ff
        /*03a4*/ 	.word	0x00038290
        /*03a8*/ 	.short	0x0100
        /*03aa*/ 	.byte	0x08
	.zero		1


	//   ....[54]....
        /*03ac*/ 	.word	0x000005d0
        /*03b0*/ 	.word	0x000000ff
        /*03b4*/ 	.word	0x000380d8
        /*03b8*/ 	.short	0x0100
        /*03ba*/ 	.byte	0x08
	.zero		1


	//   ....[55]....
        /*03bc*/ 	.word	0x000005e0
        /*03c0*/ 	.word	0x000000ff
        /*03c4*/ 	.word	0x00038298
        /*03c8*/ 	.short	0x0100
        /*03ca*/ 	.byte	0x08
	.zero		1


	//   ....[56]....
        /*03cc*/ 	.word	0x000005f0
        /*03d0*/ 	.word	0x000000ff
        /*03d4*/ 	.word	0x000380e0
        /*03d8*/ 	.short	0x0100
        /*03da*/ 	.byte	0x08
	.zero		1


	//   ....[57]....
        /*03dc*/ 	.word	0x00000600
        /*03e0*/ 	.word	0x000000ff
        /*03e4*/ 	.word	0x000382a0
        /*03e8*/ 	.short	0x0100
        /*03ea*/ 	.byte	0x08
	.zero		1


	//   ....[58]....
        /*03ec*/ 	.word	0x00000610
        /*03f0*/ 	.word	0x000000ff
        /*03f4*/ 	.word	0x000380e8
        /*03f8*/ 	.short	0x0100
        /*03fa*/ 	.byte	0x08
	.zero		1


	//   ....[59]....
        /*03fc*/ 	.word	0x00000620
        /*0400*/ 	.word	0x000000ff
        /*0404*/ 	.word	0x000382a8
        /*0408*/ 	.short	0x0100
        /*040a*/ 	.byte	0x08
	.zero		1


	//   ....[60]....
        /*040c*/ 	.word	0x00000630
        /*0410*/ 	.word	0x000000ff
        /*0414*/ 	.word	0x000380f0
        /*0418*/ 	.short	0x0100
        /*041a*/ 	.byte	0x08
	.zero		1


	//   ....[61]....
        /*041c*/ 	.word	0x00000640
        /*0420*/ 	.word	0x000000ff
        /*0424*/ 	.word	0x000382b0
        /*0428*/ 	.short	0x0100
        /*042a*/ 	.byte	0x08
	.zero		1


	//   ....[62]....
        /*042c*/ 	.word	0x00000650
        /*0430*/ 	.word	0x000000ff
        /*0434*/ 	.word	0x000380f8
        /*0438*/ 	.short	0x0100
        /*043a*/ 	.byte	0x08
	.zero		1


	//   ....[63]....
        /*043c*/ 	.word	0x00000660
        /*0440*/ 	.word	0x000000ff
        /*0444*/ 	.word	0x000382b8
        /*0448*/ 	.short	0x0100
        /*044a*/ 	.byte	0x08
	.zero		1


	//   ....[64]....
        /*044c*/ 	.word	0x00000670
        /*0450*/ 	.word	0x000000ff
        /*0454*/ 	.word	0x00038100
        /*0458*/ 	.short	0x0100
        /*045a*/ 	.byte	0x08
	.zero		1


	//   ....[65]....
        /*045c*/ 	.word	0x00000680
        /*0460*/ 	.word	0x000000ff
        /*0464*/ 	.word	0x000382c0
        /*0468*/ 	.short	0x0100
        /*046a*/ 	.byte	0x08
	.zero		1


	//   ....[66]....
        /*046c*/ 	.word	0x00000690
        /*0470*/ 	.word	0x000000ff
        /*0474*/ 	.word	0x00038108
        /*0478*/ 	.short	0x0100
        /*047a*/ 	.byte	0x08
	.zero		1


	//   ....[67]....
        /*047c*/ 	.word	0x000006a0
        /*0480*/ 	.word	0x000000ff
        /*0484*/ 	.word	0x000382c8
        /*0488*/ 	.short	0x0100
        /*048a*/ 	.byte	0x08
	.zero		1


	//   ....[68]....
        /*048c*/ 	.word	0x000006b0
        /*0490*/ 	.word	0x000000ff
        /*0494*/ 	.word	0x00038110
        /*0498*/ 	.short	0x0100
        /*049a*/ 	.byte	0x08
	.zero		1


	//   ....[69]....
        /*049c*/ 	.word	0x000006c0
        /*04a0*/ 	.word	0x000000ff
        /*04a4*/ 	.word	0x000382d0
        /*04a8*/ 	.short	0x0100
        /*04aa*/ 	.byte	0x08
	.zero		1


	//   ....[70]....
        /*04ac*/ 	.word	0x000006d0
        /*04b0*/ 	.word	0x000000ff
        /*04b4*/ 	.word	0x00038118
        /*04b8*/ 	.short	0x0100
        /*04ba*/ 	.byte	0x08
	.zero		1


	//   ....[71]....
        /*04bc*/ 	.word	0x000006e0
        /*04c0*/ 	.word	0x000000ff
        /*04c4*/ 	.word	0x000382d8
        /*04c8*/ 	.short	0x0100
        /*04ca*/ 	.byte	0x08
	.zero		1


	//   ....[72]....
        /*04cc*/ 	.word	0x000006f0
        /*04d0*/ 	.word	0x000000ff
        /*04d4*/ 	.word	0x00038120
        /*04d8*/ 	.short	0x0100
        /*04da*/ 	.byte	0x08
	.zero		1


	//   ....[73]....
        /*04dc*/ 	.word	0x00000700
        /*04e0*/ 	.word	0x000000ff
        /*04e4*/ 	.word	0x000382e0
        /*04e8*/ 	.short	0x0100
        /*04ea*/ 	.byte	0x08
	.zero		1


	//   ....[74]....
        /*04ec*/ 	.word	0x00000710
        /*04f0*/ 	.word	0x000000ff
        /*04f4*/ 	.word	0x00038128
        /*04f8*/ 	.short	0x0100
        /*04fa*/ 	.byte	0x08
	.zero		1


	//   ....[75]....
        /*04fc*/ 	.word	0x00000720
        /*0500*/ 	.word	0x000000ff
        /*0504*/ 	.word	0x000382e8
        /*0508*/ 	.short	0x0100
        /*050a*/ 	.byte	0x08
	.zero		1


	//   ....[76]....
        /*050c*/ 	.word	0x00000730
        /*0510*/ 	.word	0x000000ff
        /*0514*/ 	.word	0x00038130
        /*0518*/ 	.short	0x0100
        /*051a*/ 	.byte	0x08
	.zero		1


	//   ....[77]....
        /*051c*/ 	.word	0x00000740
        /*0520*/ 	.word	0x000000ff
        /*0524*/ 	.word	0x000382f0
        /*0528*/ 	.short	0x0100
        /*052a*/ 	.byte	0x08
	.zero		1


	//   ....[78]....
        /*052c*/ 	.word	0x00000750
        /*0530*/ 	.word	0x000000ff
        /*0534*/ 	.word	0x00038138
        /*0538*/ 	.short	0x0100
        /*053a*/ 	.byte	0x08
	.zero		1


	//   ....[79]....
        /*053c*/ 	.word	0x00000760
        /*0540*/ 	.word	0x000000ff
        /*0544*/ 	.word	0x000382f8
        /*0548*/ 	.short	0x0100
        /*054a*/ 	.byte	0x08
	.zero		1


	//   ....[80]....
        /*054c*/ 	.word	0x00000770
        /*0550*/ 	.word	0x000000ff
        /*0554*/ 	.word	0x00038140
        /*0558*/ 	.short	0x0100
        /*055a*/ 	.byte	0x08
	.zero		1


	//   ....[81]....
        /*055c*/ 	.word	0x00000780
        /*0560*/ 	.word	0x000000ff
        /*0564*/ 	.word	0x00038300
        /*0568*/ 	.short	0x0100
        /*056a*/ 	.byte	0x08
	.zero		1


	//   ....[82]....
        /*056c*/ 	.word	0x00000790
        /*0570*/ 	.word	0x000000ff
        /*0574*/ 	.word	0x00038148
        /*0578*/ 	.short	0x0100
        /*057a*/ 	.byte	0x08
	.zero		1


	//   ....[83]....
        /*057c*/ 	.word	0x000007a0
        /*0580*/ 	.word	0x000000ff
        /*0584*/ 	.word	0x00038308
        /*0588*/ 	.short	0x0100
        /*058a*/ 	.byte	0x08
	.zero		1


	//   ....[84]....
        /*058c*/ 	.word	0x000007b0
        /*0590*/ 	.word	0x000000ff
        /*0594*/ 	.word	0x00038150
        /*0598*/ 	.short	0x0100
        /*059a*/ 	.byte	0x08
	.zero		1


	//   ....[85]....
        /*059c*/ 	.word	0x000007c0
        /*05a0*/ 	.word	0x000000ff
        /*05a4*/ 	.word	0x00038310
        /*05a8*/ 	.short	0x0100
        /*05aa*/ 	.byte	0x08
	.zero		1


	//   ....[86]....
        /*05ac*/ 	.word	0x000007d0
        /*05b0*/ 	.word	0x000000ff
        /*05b4*/ 	.word	0x00038158
        /*05b8*/ 	.short	0x0100
        /*05ba*/ 	.byte	0x08
	.zero		1


	//   ....[87]....
        /*05bc*/ 	.word	0x000007e0
        /*05c0*/ 	.word	0x000000ff
        /*05c4*/ 	.word	0x00038318
        /*05c8*/ 	.short	0x0100
        /*05ca*/ 	.byte	0x08
	.zero		1


	//   ....[88]....
        /*05cc*/ 	.word	0x000007f0
        /*05d0*/ 	.word	0x000000ff
        /*05d4*/ 	.word	0x00038160
        /*05d8*/ 	.short	0x0100
        /*05da*/ 	.byte	0x08
	.zero		1


	//   ....[89]....
        /*05dc*/ 	.word	0x00000800
        /*05e0*/ 	.word	0x000000ff
        /*05e4*/ 	.word	0x00038320
        /*05e8*/ 	.short	0x0100
        /*05ea*/ 	.byte	0x08
	.zero		1


	//   ....[90]....
        /*05ec*/ 	.word	0x00000810
        /*05f0*/ 	.word	0x000000ff
        /*05f4*/ 	.word	0x00038168
        /*05f8*/ 	.short	0x0100
        /*05fa*/ 	.byte	0x08
	.zero		1


	//   ....[91]....
        /*05fc*/ 	.word	0x00000820
        /*0600*/ 	.word	0x000000ff
        /*0604*/ 	.word	0x00038328
        /*0608*/ 	.short	0x0100
        /*060a*/ 	.byte	0x08
	.zero		1


	//   ....[92]....
        /*060c*/ 	.word	0x00000830
        /*0610*/ 	.word	0x000000ff
        /*0614*/ 	.word	0x00038170
        /*0618*/ 	.short	0x0100
        /*061a*/ 	.byte	0x08
	.zero		1


	//   ....[93]....
        /*061c*/ 	.word	0x00000840
        /*0620*/ 	.word	0x000000ff
        /*0624*/ 	.word	0x00038330
        /*0628*/ 	.short	0x0100
        /*062a*/ 	.byte	0x08
	.zero		1


	//   ....[94]....
        /*062c*/ 	.word	0x00000850
        /*0630*/ 	.word	0x000000ff
        /*0634*/ 	.word	0x00038178
        /*0638*/ 	.short	0x0100
        /*063a*/ 	.byte	0x08
	.zero		1


	//   ....[95]....
        /*063c*/ 	.word	0x00000860
        /*0640*/ 	.word	0x000000ff
        /*0644*/ 	.word	0x00038338
        /*0648*/ 	.short	0x0100
        /*064a*/ 	.byte	0x08
	.zero		1


	//   ....[96]....
        /*064c*/ 	.word	0x00000870
        /*0650*/ 	.word	0x000000ff
        /*0654*/ 	.word	0x00038180
        /*0658*/ 	.short	0x0100
        /*065a*/ 	.byte	0x08
	.zero		1


	//   ....[97]....
        /*065c*/ 	.word	0x00000880
        /*0660*/ 	.word	0x000000ff
        /*0664*/ 	.word	0x00038340
        /*0668*/ 	.short	0x0100
        /*066a*/ 	.byte	0x08
	.zero		1


	//   ....[98]....
        /*066c*/ 	.word	0x00000890
        /*0670*/ 	.word	0x000000ff
        /*0674*/ 	.word	0x00038188
        /*0678*/ 	.short	0x0100
        /*067a*/ 	.byte	0x08
	.zero		1


	//   ....[99]....
        /*067c*/ 	.word	0x000008a0
        /*0680*/ 	.word	0x000000ff
        /*0684*/ 	.word	0x00038348
        /*0688*/ 	.short	0x0100
        /*068a*/ 	.byte	0x08
	.zero		1


	//   ....[100]....
        /*068c*/ 	.word	0x000008b0
        /*0690*/ 	.word	0x000000ff
        /*0694*/ 	.word	0x00038190
        /*0698*/ 	.short	0x0100
        /*069a*/ 	.byte	0x08
	.zero		1


	//   ....[101]....
        /*069c*/ 	.word	0x000008c0
        /*06a0*/ 	.word	0x000000ff
        /*06a4*/ 	.word	0x00038350
        /*06a8*/ 	.short	0x0100
        /*06aa*/ 	.byte	0x08
	.zero		1


	//   ....[102]....
        /*06ac*/ 	.word	0x000008d0
        /*06b0*/ 	.word	0x000000ff
        /*06b4*/ 	.word	0x00038198
        /*06b8*/ 	.short	0x0100
        /*06ba*/ 	.byte	0x08
	.zero		1


	//   ....[103]....
        /*06bc*/ 	.word	0x000008e0
        /*06c0*/ 	.word	0x000000ff
        /*06c4*/ 	.word	0x00038358
        /*06c8*/ 	.short	0x0100
        /*06ca*/ 	.byte	0x08
	.zero		1


	//   ....[104]....
        /*06cc*/ 	.word	0x000008f0
        /*06d0*/ 	.word	0x000000ff
        /*06d4*/ 	.word	0x000381a0
        /*06d8*/ 	.short	0x0100
        /*06da*/ 	.byte	0x08
	.zero		1


	//   ....[105]....
        /*06dc*/ 	.word	0x00000900
        /*06e0*/ 	.word	0x000000ff
        /*06e4*/ 	.word	0x00038360
        /*06e8*/ 	.short	0x0100
        /*06ea*/ 	.byte	0x08
	.zero		1


	//   ....[106]....
        /*06ec*/ 	.word	0x00000910
        /*06f0*/ 	.word	0x000000ff
        /*06f4*/ 	.word	0x000381a8
        /*06f8*/ 	.short	0x0100
        /*06fa*/ 	.byte	0x08
	.zero		1


	//   ....[107]....
        /*06fc*/ 	.word	0x00000920
        /*0700*/ 	.word	0x000000ff
        /*0704*/ 	.word	0x00038368
        /*0708*/ 	.short	0x0100
        /*070a*/ 	.byte	0x08
	.zero		1


	//   ....[108]....
        /*070c*/ 	.word	0x00000930
        /*0710*/ 	.word	0x000000ff
        /*0714*/ 	.word	0x000381b0
        /*0718*/ 	.short	0x0100
        /*071a*/ 	.byte	0x08
	.zero		1


	//   ....[109]....
        /*071c*/ 	.word	0x00000940
        /*0720*/ 	.word	0x000000ff
        /*0724*/ 	.word	0x00038370
        /*0728*/ 	.short	0x0100
        /*072a*/ 	.byte	0x08
	.zero		1


	//   ....[110]....
        /*072c*/ 	.word	0x00000950
        /*0730*/ 	.word	0x000000ff
        /*0734*/ 	.word	0x000381b8
        /*0738*/ 	.short	0x0100
        /*073a*/ 	.byte	0x08
	.zero		1


	//   ....[111]....
        /*073c*/ 	.word	0x00000960
        /*0740*/ 	.word	0x000000ff
        /*0744*/ 	.word	0x00038378
        /*0748*/ 	.short	0x0100
        /*074a*/ 	.byte	0x08
	.zero		1


	//   ....[112]....
        /*074c*/ 	.word	0x00000f90
        /*0750*/ 	.word	0x00000007
        /*0754*/ 	.word	0x00038000
        /*0758*/ 	.short	0x010a
        /*075a*/ 	.byte	0x3f
	.zero		1


	//   ....[113]....
        /*075c*/ 	.word	0x00001240
        /*0760*/ 	.word	0x00000007
        /*0764*/ 	.word	0x00038000
        /*0768*/ 	.short	0x010a
        /*076a*/ 	.byte	0x3f
	.zero		1


	//   ....[114]....
        /*076c*/ 	.word	0x00001350
        /*0770*/ 	.word	0x000000ff
        /*0774*/ 	.word	0x00000000
        /*0778*/ 	.short	0x0101
        /*077a*/ 	.byte	0x06
	.zero		1


	//   ....[115]....
        /*077c*/ 	.word	0x00001540
        /*0780*/ 	.word	0x00000006
        /*0784*/ 	.word	0x00000000
        /*0788*/ 	.short	0x0101
        /*078a*/ 	.byte	0x3f
	.zero		1


	//   ....[116]....
        /*078c*/ 	.word	0x00003e40
        /*0790*/ 	.word	0x00000011
        /*0794*/ 	.word	0x000381c0
        /*0798*/ 	.short	0x010a
        /*079a*/ 	.byte	0x3f
	.zero		1


	//   ....[117]....
        /*079c*/ 	.word	0x00004610
        /*07a0*/ 	.word	0x00000002
        /*07a4*/ 	.word	0x00000000
        /*07a8*/ 	.short	0x010a
        /*07aa*/ 	.byte	0x3f
	.zero		1


	//   ....[118]....
        /*07ac*/ 	.word	0x000046c0
        /*07b0*/ 	.word	0x00000002
        /*07b4*/ 	.word	0x00000000
        /*07b8*/ 	.short	0x010a
        /*07ba*/ 	.byte	0x3f
	.zero		1


	//   ....[119]....
        /*07bc*/ 	.word	0x00004770
        /*07c0*/ 	.word	0x00000002
        /*07c4*/ 	.word	0x00000000
        /*07c8*/ 	.short	0x010a
        /*07ca*/ 	.byte	0x3f
	.zero		1


	//   ....[120]....
        /*07cc*/ 	.word	0x00004820
        /*07d0*/ 	.word	0x00000002
        /*07d4*/ 	.word	0x00000000
        /*07d8*/ 	.short	0x010a
        /*07da*/ 	.byte	0x3f
	.zero		1


	//   ....[121]....
        /*07dc*/ 	.word	0x000048d0
        /*07e0*/ 	.word	0x00000002
        /*07e4*/ 	.word	0x00000000
        /*07e8*/ 	.short	0x010a
        /*07ea*/ 	.byte	0x3f
	.zero		1


	//   ....[122]....
        /*07ec*/ 	.word	0x00004980
        /*07f0*/ 	.word	0x00000002
        /*07f4*/ 	.word	0x00000000
        /*07f8*/ 	.short	0x010a
        /*07fa*/ 	.byte	0x3f
	.zero		1


	//   ....[123]....
        /*07fc*/ 	.word	0x00004a30
        /*0800*/ 	.word	0x00000002
        /*0804*/ 	.word	0x00000000
        /*0808*/ 	.short	0x010a
        /*080a*/ 	.byte	0x3f
	.zero		1


	//   ....[124]....
        /*080c*/ 	.word	0x00004ae0
        /*0810*/ 	.word	0x00000002
        /*0814*/ 	.word	0x00000000
        /*0818*/ 	.short	0x010a
        /*081a*/ 	.byte	0x3f
	.zero		1


	//   ....[125]....
        /*081c*/ 	.word	0x00004b90
        /*0820*/ 	.word	0x00000002
        /*0824*/ 	.word	0x00000000
        /*0828*/ 	.short	0x010a
        /*082a*/ 	.byte	0x3f
	.zero		1


	//   ....[126]....
        /*082c*/ 	.word	0x00004c40
        /*0830*/ 	.word	0x00000002
        /*0834*/ 	.word	0x00000000
        /*0838*/ 	.short	0x010a
        /*083a*/ 	.byte	0x3f
	.zero		1


	//   ....[127]....
        /*083c*/ 	.word	0x00004cf0
        /*0840*/ 	.word	0x00000002
        /*0844*/ 	.word	0x00000000
        /*0848*/ 	.short	0x010a
        /*084a*/ 	.byte	0x3f
	.zero		1


	//   ....[128]....
        /*084c*/ 	.word	0x00004da0
        /*0850*/ 	.word	0x00000002
        /*0854*/ 	.word	0x00000000
        /*0858*/ 	.short	0x010a
        /*085a*/ 	.byte	0x3f
	.zero		1


	//   ....[129]....
        /*085c*/ 	.word	0x00004e50
        /*0860*/ 	.word	0x00000002
        /*0864*/ 	.word	0x00000000
        /*0868*/ 	.short	0x010a
        /*086a*/ 	.byte	0x3f
	.zero		1


	//   ....[130]....
        /*086c*/ 	.word	0x00004f00
        /*0870*/ 	.word	0x00000002
        /*0874*/ 	.word	0x00000000
        /*0878*/ 	.short	0x010a
        /*087a*/ 	.byte	0x3f
	.zero		1


	//   ....[131]....
        /*087c*/ 	.word	0x00004fb0
        /*0880*/ 	.word	0x00000002
        /*0884*/ 	.word	0x00000000
        /*0888*/ 	.short	0x010a
        /*088a*/ 	.byte	0x3f
	.zero		1


	//   ....[132]....
        /*088c*/ 	.word	0x00005060
        /*0890*/ 	.word	0x00000002
        /*0894*/ 	.word	0x00000000
        /*0898*/ 	.short	0x010a
        /*089a*/ 	.byte	0x3f
	.zero		1


	//   ....[133]....
        /*089c*/ 	.word	0x00005110
        /*08a0*/ 	.word	0x00000002
        /*08a4*/ 	.word	0x00000000
        /*08a8*/ 	.short	0x010a
        /*08aa*/ 	.byte	0x3f
	.zero		1


	//   ....[134]....
        /*08ac*/ 	.word	0x000051c0
        /*08b0*/ 	.word	0x00000002
        /*08b4*/ 	.word	0x00000000
        /*08b8*/ 	.short	0x010a
        /*08ba*/ 	.byte	0x3f
	.zero		1


	//   ....[135]....
        /*08bc*/ 	.word	0x00005270
        /*08c0*/ 	.word	0x00000002
        /*08c4*/ 	.word	0x00000000
        /*08c8*/ 	.short	0x010a
        /*08ca*/ 	.byte	0x3f
	.zero		1


	//   ....[136]....
        /*08cc*/ 	.word	0x00005320
        /*08d0*/ 	.word	0x00000002
        /*08d4*/ 	.word	0x00000000
        /*08d8*/ 	.short	0x010a
        /*08da*/ 	.byte	0x3f
	.zero		1


	//   ....[137]....
        /*08dc*/ 	.word	0x000053d0
        /*08e0*/ 	.word	0x00000002
        /*08e4*/ 	.word	0x00000000
        /*08e8*/ 	.short	0x010a
        /*08ea*/ 	.byte	0x3f
	.zero		1


	//   ....[138]....
        /*08ec*/ 	.word	0x00005480
        /*08f0*/ 	.word	0x00000002
        /*08f4*/ 	.word	0x00000000
        /*08f8*/ 	.short	0x010a
        /*08fa*/ 	.byte	0x3f
	.zero		1


	//   ....[139]....
        /*08fc*/ 	.word	0x00005530
        /*0900*/ 	.word	0x00000002
        /*0904*/ 	.word	0x00000000
        /*0908*/ 	.short	0x010a
        /*090a*/ 	.byte	0x3f
	.zero		1


	//   ....[140]....
        /*090c*/ 	.word	0x000055e0
        /*0910*/ 	.word	0x00000002
        /*0914*/ 	.word	0x00000000
        /*0918*/ 	.short	0x010a
        /*091a*/ 	.byte	0x3f
	.zero		1


	//   ....[141]....
        /*091c*/ 	.word	0x00005690
        /*0920*/ 	.word	0x00000002
        /*0924*/ 	.word	0x00000000
        /*0928*/ 	.short	0x010a
        /*092a*/ 	.byte	0x3f
	.zero		1


	//   ....[142]....
        /*092c*/ 	.word	0x00005740
        /*0930*/ 	.word	0x00000002
        /*0934*/ 	.word	0x00000000
        /*0938*/ 	.short	0x010a
        /*093a*/ 	.byte	0x3f
	.zero		1


	//   ....[143]....
        /*093c*/ 	.word	0x000057f0
        /*0940*/ 	.word	0x00000002
        /*0944*/ 	.word	0x00000000
        /*0948*/ 	.short	0x010a
        /*094a*/ 	.byte	0x3f
	.zero		1


	//   ....[144]....
        /*094c*/ 	.word	0x000058a0
        /*0950*/ 	.word	0x00000002
        /*0954*/ 	.word	0x00000000
        /*0958*/ 	.short	0x010a
        /*095a*/ 	.byte	0x3f
	.zero		1


	//   ....[145]....
        /*095c*/ 	.word	0x00005950
        /*0960*/ 	.word	0x00000002
        /*0964*/ 	.word	0x00000000
        /*0968*/ 	.short	0x010a
        /*096a*/ 	.byte	0x3f
	.zero		1


	//   ....[146]....
        /*096c*/ 	.word	0x00005a00
        /*0970*/ 	.word	0x00000002
        /*0974*/ 	.word	0x00000000
        /*0978*/ 	.short	0x010a
        /*097a*/ 	.byte	0x3f
	.zero		1


	//   ....[147]....
        /*097c*/ 	.word	0x00005ab0
        /*0980*/ 	.word	0x00000002
        /*0984*/ 	.word	0x00000000
        /*0988*/ 	.short	0x010a
        /*098a*/ 	.byte	0x3f
	.zero		1


	//   ....[148]....
        /*098c*/ 	.word	0x00005b60
        /*0990*/ 	.word	0x00000002
        /*0994*/ 	.word	0x00000000
        /*0998*/ 	.short	0x010a
        /*099a*/ 	.byte	0x3f
	.zero		1


	//   ....[149]....
        /*099c*/ 	.word	0x00005c10
        /*09a0*/ 	.word	0x00000002
        /*09a4*/ 	.word	0x00000000
        /*09a8*/ 	.short	0x010a
        /*09aa*/ 	.byte	0x3f
	.zero		1


	//   ....[150]....
        /*09ac*/ 	.word	0x00005cc0
        /*09b0*/ 	.word	0x00000002
        /*09b4*/ 	.word	0x00000000
        /*09b8*/ 	.short	0x010a
        /*09ba*/ 	.byte	0x3f
	.zero		1


	//   ....[151]....
        /*09bc*/ 	.word	0x00005d70
        /*09c0*/ 	.word	0x00000002
        /*09c4*/ 	.word	0x00000000
        /*09c8*/ 	.short	0x010a
        /*09ca*/ 	.byte	0x3f
	.zero		1


	//   ....[152]....
        /*09cc*/ 	.word	0x00005e20
        /*09d0*/ 	.word	0x00000002
        /*09d4*/ 	.word	0x00000000
        /*09d8*/ 	.short	0x010a
        /*09da*/ 	.byte	0x3f
	.zero		1


	//   ....[153]....
        /*09dc*/ 	.word	0x00005ed0
        /*09e0*/ 	.word	0x00000002
        /*09e4*/ 	.word	0x00000000
        /*09e8*/ 	.short	0x010a
        /*09ea*/ 	.byte	0x3f
	.zero		1


	//   ....[154]....
        /*09ec*/ 	.word	0x00005f80
        /*09f0*/ 	.word	0x00000002
        /*09f4*/ 	.word	0x00000000
        /*09f8*/ 	.short	0x010a
        /*09fa*/ 	.byte	0x3f
	.zero		1


	//   ....[155]....
        /*09fc*/ 	.word	0x00006030
        /*0a00*/ 	.word	0x00000002
        /*0a04*/ 	.word	0x00000000
        /*0a08*/ 	.short	0x010a
        /*0a0a*/ 	.byte	0x3f
	.zero		1


	//   ....[156]....
        /*0a0c*/ 	.word	0x000060e0
        /*0a10*/ 	.word	0x00000002
        /*0a14*/ 	.word	0x00000000
        /*0a18*/ 	.short	0x010a
        /*0a1a*/ 	.byte	0x3f
	.zero		1


	//   ....[157]....
        /*0a1c*/ 	.word	0x00006190
        /*0a20*/ 	.word	0x00000002
        /*0a24*/ 	.word	0x00000000
        /*0a28*/ 	.short	0x010a
        /*0a2a*/ 	.byte	0x3f
	.zero		1


	//   ....[158]....
        /*0a2c*/ 	.word	0x00006240
        /*0a30*/ 	.word	0x00000002
        /*0a34*/ 	.word	0x00000000
        /*0a38*/ 	.short	0x010a
        /*0a3a*/ 	.byte	0x3f
	.zero		1


	//   ....[159]....
        /*0a3c*/ 	.word	0x000062f0
        /*0a40*/ 	.word	0x00000002
        /*0a44*/ 	.word	0x00000000
        /*0a48*/ 	.short	0x010a
        /*0a4a*/ 	.byte	0x3f
	.zero		1


	//   ....[160]....
        /*0a4c*/ 	.word	0x000063a0
        /*0a50*/ 	.word	0x00000002
        /*0a54*/ 	.word	0x00000000
        /*0a58*/ 	.short	0x010a
        /*0a5a*/ 	.byte	0x3f
	.zero		1


	//   ....[161]....
        /*0a5c*/ 	.word	0x00006450
        /*0a60*/ 	.word	0x00000002
        /*0a64*/ 	.word	0x00000000
        /*0a68*/ 	.short	0x010a
        /*0a6a*/ 	.byte	0x3f
	.zero		1


	//   ....[162]....
        /*0a6c*/ 	.word	0x00006500
        /*0a70*/ 	.word	0x00000002
        /*0a74*/ 	.word	0x00000000
        /*0a78*/ 	.short	0x010a
        /*0a7a*/ 	.byte	0x3f
	.zero		1


	//   ....[163]....
        /*0a7c*/ 	.word	0x000065b0
        /*0a80*/ 	.word	0x00000002
        /*0a84*/ 	.word	0x00000000
        /*0a88*/ 	.short	0x010a
        /*0a8a*/ 	.byte	0x3f
	.zero		1


	//   ....[164]....
        /*0a8c*/ 	.word	0x00006660
        /*0a90*/ 	.word	0x00000002
        /*0a94*/ 	.word	0x00000000
        /*0a98*/ 	.short	0x010a
        /*0a9a*/ 	.byte	0x3f
	.zero		1


	//   ....[165]....
        /*0a9c*/ 	.word	0x00006710
        /*0aa0*/ 	.word	0x00000002
        /*0aa4*/ 	.word	0x00000000
        /*0aa8*/ 	.short	0x010a
        /*0aaa*/ 	.byte	0x3f
	.zero		1


	//   ....[166]....
        /*0aac*/ 	.word	0x000067c0
        /*0ab0*/ 	.word	0x00000002
        /*0ab4*/ 	.word	0x00000000
        /*0ab8*/ 	.short	0x010a
        /*0aba*/ 	.byte	0x3f
	.zero		1


	//   ....[167]....
        /*0abc*/ 	.word	0x00006870
        /*0ac0*/ 	.word	0x00000002
        /*0ac4*/ 	.word	0x00000000
        /*0ac8*/ 	.short	0x010a
        /*0aca*/ 	.byte	0x3f
	.zero		1


	//   ....[168]....
        /*0acc*/ 	.word	0x00006920
        /*0ad0*/ 	.word	0x00000002
        /*0ad4*/ 	.word	0x00000000
        /*0ad8*/ 	.short	0x010a
        /*0ada*/ 	.byte	0x3f
	.zero		1


	//   ....[169]....
        /*0adc*/ 	.word	0x000069d0
        /*0ae0*/ 	.word	0x00000002
        /*0ae4*/ 	.word	0x00000000
        /*0ae8*/ 	.short	0x010a
        /*0aea*/ 	.byte	0x3f
	.zero		1


	//   ....[170]....
        /*0aec*/ 	.word	0x00006a80
        /*0af0*/ 	.word	0x00000002
        /*0af4*/ 	.word	0x00000000
        /*0af8*/ 	.short	0x010a
        /*0afa*/ 	.byte	0x3f
	.zero		1


	//   ....[171]....
        /*0afc*/ 	.word	0x00006b30
        /*0b00*/ 	.word	0x00000002
        /*0b04*/ 	.word	0x00000000
        /*0b08*/ 	.short	0x010a
        /*0b0a*/ 	.byte	0x3f
	.zero		1


	//   ....[172]....
        /*0b0c*/ 	.word	0x00006be0
        /*0b10*/ 	.word	0x00000003
        /*0b14*/ 	.word	0x00000000
        /*0b18*/ 	.short	0x010a
        /*0b1a*/ 	.byte	0x3f
	.zero		1


	//----- nvinfo : EIATTR_NUM_MBARRIERS
	.align		4
.L_26:
        /*0b1c*/ 	.byte	0x03, 0x38
        /*0b1e*/ 	.short	0x0070


	//----- nvinfo : EIATTR_EXIT_INSTR_OFFSETS
	.align		4
        /*0b20*/ 	.byte	0x04, 0x1c
        /*0b22*/ 	.short	(.L_28 - .L_27)


	//   ....[0]....
.L_27:
        /*0b24*/ 	.word	0x00000dc0


	//   ....[1]....
        /*0b28*/ 	.word	0x00001620


	//   ....[2]....
        /*0b2c*/ 	.word	0x00003350


	//   ....[3]....
        /*0b30*/ 	.word	0x00003370


	//   ....[4]....
        /*0b34*/ 	.word	0x00003c70


	//   ....[5]....
        /*0b38*/ 	.word	0x00003c90


	//   ....[6]....
        /*0b3c*/ 	.word	0x00003cb0


	//   ....[7]....
        /*0b40*/ 	.word	0x00004500


	//   ....[8]....
        /*0b44*/ 	.word	0x00006c10


	//----- nvinfo : EIATTR_MAX_THREADS
	.align		4
.L_28:
        /*0b48*/ 	.byte	0x04, 0x05
        /*0b4a*/ 	.short	(.L_30 - .L_29)
.L_29:
        /*0b4c*/ 	.word	0x00000100
        /*0b50*/ 	.word	0x00000001
        /*0b54*/ 	.word	0x00000001


	//----- nvinfo : EIATTR_CRS_STACK_SIZE
	.align		4
.L_30:
        /*0b58*/ 	.byte	0x04, 0x1e
        /*0b5a*/ 	.short	(.L_32 - .L_31)
.L_31:
        /*0b5c*/ 	.word	0x00000000


	//----- nvinfo : EIATTR_CBANK_PARAM_SIZE
	.align		4
.L_32:
        /*0b60*/ 	.byte	0x03, 0x19
        /*0b62*/ 	.short	0x0470


	//----- nvinfo : EIATTR_PARAM_CBANK
	.align		4
        /*0b64*/ 	.byte	0x04, 0x0a
        /*0b66*/ 	.short	(.L_34 - .L_33)
	.align		4
.L_33:
        /*0b68*/ 	.word	index@(.nv.constant0._ZN7cutlass13device_kernelINS_4conv6kernel13ConvUniversalINS1_16ConvProblemShapeILNS1_8OperatorE0ELi3EEENS1_10collective14CollectiveConvINS1_46MainloopSm90TmaGmmaWarpSpecializedImplicitGemmILS5_0ELi56ELi3EN4cute5tupleIJNSA_1CILi1EEESD_SD_EEENS1_36KernelImplicitTmaWarpSpecializedSm90ELi1EEENSB_IJNSC_ILi64EEESH_NSB_IJNSC_ILi32EEEEEEEEENS_12float_e4m3_tESL_NSA_8TiledMMAINSA_8MMA_AtomIJNSA_4SM904GMMA30MMA_64x64x32_F32E4M3E4M3_SS_TNILNSP_7ScaleInE1ELSR_1EEEEEENSA_6LayoutISE_NSB_IJNSC_ILi0EEESV_SV_EEEEENSB_IJNSA_10UnderscoreESY_SY_EEEEENS7_6detail26Sm90ImplicitGemmTileTraitsINSA_20SM90_TMA_LOAD_IM2COLENSA_14ComposedLayoutINSA_7SwizzleILi1ELi4ELi3EEENSA_18smem_ptr_flag_bitsILi8EEENSU_INSB_IJNSB_IJNSC_ILi8EEES19_EEENSB_IJSI_SD_EEENSB_IJSD_NSC_ILi56EEEEEEEEENSB_IJNSB_IJSI_NSC_ILi256EEEEEENSB_IJSD_SV_EEENSB_IJSV_NSC_ILi2048EEEEEEEEEEEEEvEENS12_INSA_13SM90_TMA_LOADES1M_vEEEENS_8epilogue10collective6detail29Sm90TmaWarpSpecializedAdapterINS1S_15DefaultEpilogueISL_NSB_IJNSB_IJllllEEESD_SV_EEES1X_NS1R_6thread17LinearCombinationISL_Li1EffLNS1Y_9ScaleType4KindE0ELNS_15FloatRoundStyleE2ESL_EENS_4gemm15EpilogueDefaultEEEEEvvEEEEvNT_6ParamsE)
        /*0b6c*/ 	.short	0x0210
        /*0b6e*/ 	.short	0x0470


	//----- nvinfo : EIATTR_SW_WAR
	.align		4
.L_34:
        /*0b70*/ 	.byte	0x04, 0x36
        /*0b72*/ 	.short	(.L_36 - .L_35)
.L_35:
        /*0b74*/ 	.word	0x00000008
.L_36:


//--------------------- .nv.callgraph             --------------------------
	.section	.nv.callgraph,"",@"SHT_CUDA_CALLGRAPH"
	.align	4
	.sectionentsize	8
	.align		4
        /*0000*/ 	.word	0x00000000
	.align		4
        /*0004*/ 	.word	0xffffffff
	.align		4
        /*0008*/ 	.word	0x00000000
	.align		4
        /*000c*/ 	.word	0xfffffffe
	.align		4
        /*0010*/ 	.word	0x00000000
	.align		4
        /*0014*/ 	.word	0xfffffffd
	.align		4
        /*0018*/ 	.word	0x00000000
	.align		4
        /*001c*/ 	.word	0xfffffffc


//--------------------- .nv.constant4             --------------------------
	.section	.nv.constant4,"a",@progbits
	.align	8
	.align		8
.nv.constant4:
        /*0000*/ 	.dword	_ZN39_INTERNAL_61549b2e_4_k_cu_b949488d_26684cuda3std3__45__cpo5beginE
	.align		8
        /*0008*/ 	.dword	_ZN39_INTERNAL_61549b2e_4_k_cu_b949488d_26684cuda3std3__45__cpo3endE
	.align		8
        /*0010*/ 	.dword	_ZN39_INTERNAL_61549b2e_4_k_cu_b949488d_26684cuda3std3__45__cpo6cbeginE
	.align		8
        /*0018*/ 	.dword	_ZN39_INTERNAL_61549b2e_4_k_cu_b949488d_26684cuda3std3__45__cpo4cendE
	.align		8
        /*0020*/ 	.dword	_ZN39_INTERNAL_61549b2e_4_k_cu_b949488d_26684cuda3std3__441_GLOBAL__N__61549b2e_4_k_cu_b949488d_26686ignoreE
	.align		8
        /*0028*/ 	.dword	_ZN39_INTERNAL_61549b2e_4_k_cu_b949488d_26684cuda3std3__419piecewise_constructE
	.align		8
        /*0030*/ 	.dword	_ZN39_INTERNAL_61549b2e_4_k_cu_b949488d_26684cuda3std3__48in_placeE
	.align		8
        /*0038*/ 	.dword	_ZN39_INTERNAL_61549b2e_4_k_cu_b949488d_26684cuda3std6ranges3__45__cpo4swapE
	.align		8
        /*0040*/ 	.dword	_ZN39_INTERNAL_61549b2e_4_k_cu_b949488d_26684cuda3std6ranges3__45__cpo9iter_moveE
	.align		8
        /*0048*/ 	.dword	_ZN39_INTERNAL_61549b2e_4_k_cu_b949488d_26684cute7productE
	.align		8
        /*0050*/ 	.dword	_ZN39_INTERNAL_61549b2e_4_k_cu_b949488d_26684cute1_E


//--------------------- .text._ZN7cutlass13device_kernelINS_4conv6kernel13ConvUniversalINS1_16ConvProblemShapeILNS1_8OperatorE0ELi3EEENS1_10collective14CollectiveConvINS1_46MainloopSm90TmaGmmaWarpSpecializedImplicitGemmILS5_0ELi56ELi3EN4cute5tupleIJNSA_1CILi1EEESD_SD_EEENS1_36KernelImplicitTmaWarpSpecializedSm90ELi1EEENSB_IJNSC_ILi64EEESH_NSB_IJNSC_ILi32EEEEEEEEENS_12float_e4m3_tESL_NSA_8TiledMMAINSA_8MMA_AtomIJNSA_4SM904GMMA30MMA_64x64x32_F32E4M3E4M3_SS_TNILNSP_7ScaleInE1ELSR_1EEEEEENSA_6LayoutISE_NSB_IJNSC_ILi0EEESV_SV_EEEEENSB_IJNSA_10UnderscoreESY_SY_EEEEENS7_6detail26Sm90ImplicitGemmTileTraitsINSA_20SM90_TMA_LOAD_IM2COLENSA_14ComposedLayoutINSA_7SwizzleILi1ELi4ELi3EEENSA_18smem_ptr_flag_bitsILi8EEENSU_INSB_IJNSB_IJNSC_ILi8EEES19_EEENSB_IJSI_SD_EEENSB_IJSD_NSC_ILi56EEEEEEEEENSB_IJNSB_IJSI_NSC_ILi256EEEEEENSB_IJSD_SV_EEENSB_IJSV_NSC_ILi2048EEEEEEEEEEEEEvEENS12_INSA_13SM90_TMA_LOADES1M_vEEEENS_8epilogue10collective6detail29Sm90TmaWarpSpecializedAdapterINS1S_15DefaultEpilogueISL_NSB_IJNSB_IJllllEEESD_SV_EEES1X_NS1R_6thread17LinearCombinationISL_Li1EffLNS1Y_9ScaleType4KindE0ELNS_15FloatRoundStyleE2ESL_EENS_4gemm15EpilogueDefaultEEEEEvvEEEEvNT_6ParamsE --------------------------
	.section	.text._ZN7cutlass13device_kernelINS_4conv6kernel13ConvUniversalINS1_16ConvProblemShapeILNS1_8OperatorE0ELi3EEENS1_10collective14CollectiveConvINS1_46MainloopSm90TmaGmmaWarpSpecializedImplicitGemmILS5_0ELi56ELi3EN4cute5tupleIJNSA_1CILi1EEESD_SD_EEENS1_36KernelImplicitTmaWarpSpecializedSm90ELi1EEENSB_IJNSC_ILi64EEESH_NSB_IJNSC_ILi32EEEEEEEEENS_12float_e4m3_tESL_NSA_8TiledMMAINSA_8MMA_AtomIJNSA_4SM904GMMA30MMA_64x64x32_F32E4M3E4M3_SS_TNILNSP_7ScaleInE1ELSR_1EEEEEENSA_6LayoutISE_NSB_IJNSC_ILi0EEESV_SV_EEEEENSB_IJNSA_10UnderscoreESY_SY_EEEEENS7_6detail26Sm90ImplicitGemmTileTraitsINSA_20SM90_TMA_LOAD_IM2COLENSA_14ComposedLayoutINSA_7SwizzleILi1ELi4ELi3EEENSA_18smem_ptr_flag_bitsILi8EEENSU_INSB_IJNSB_IJNSC_ILi8EEES19_EEENSB_IJSI_SD_EEENSB_IJSD_NSC_ILi56EEEEEEEEENSB_IJNSB_IJSI_NSC_ILi256EEEEEENSB_IJSD_SV_EEENSB_IJSV_NSC_ILi2048EEEEEEEEEEEEEvEENS12_INSA_13SM90_TMA_LOADES1M_vEEEENS_8epilogue10collective6detail29Sm90TmaWarpSpecializedAdapterINS1S_15DefaultEpilogueISL_NSB_IJNSB_IJllllEEESD_SV_EEES1X_NS1R_6thread17LinearCombinationISL_Li1EffLNS1Y_9ScaleType4KindE0ELNS_15FloatRoundStyleE2ESL_EENS_4gemm15EpilogueDefaultEEEEEvvEEEEvNT_6ParamsE,"ax",@progbits
	.align	128
.text._ZN7cutlass13device_kernelINS_4conv6kernel13ConvUniversalINS1_16ConvProblemShapeILNS1_8OperatorE0ELi3EEENS1_10collective14CollectiveConvINS1_46MainloopSm90TmaGmmaWarpSpecializedImplicitGemmILS5_0ELi56ELi3EN4cute5tupleIJNSA_1CILi1EEESD_SD_EEENS1_36KernelImplicitTmaWarpSpecializedSm90ELi1EEENSB_IJNSC_ILi64EEESH_NSB_IJNSC_ILi32EEEEEEEEENS_12float_e4m3_tESL_NSA_8TiledMMAINSA_8MMA_AtomIJNSA_4SM904GMMA30MMA_64x64x32_F32E4M3E4M3_SS_TNILNSP_7ScaleInE1ELSR_1EEEEEENSA_6LayoutISE_NSB_IJNSC_ILi0EEESV_SV_EEEEENSB_IJNSA_10UnderscoreESY_SY_EEEEENS7_6detail26Sm90ImplicitGemmTileTraitsINSA_20SM90_TMA_LOAD_IM2COLENSA_14ComposedLayoutINSA_7SwizzleILi1ELi4ELi3EEENSA_18smem_ptr_flag_bitsILi8EEENSU_INSB_IJNSB_IJNSC_ILi8EEES19_EEENSB_IJSI_SD_EEENSB_IJSD_NSC_ILi56EEEEEEEEENSB_IJNSB_IJSI_NSC_ILi256EEEEEENSB_IJSD_SV_EEENSB_IJSV_NSC_ILi2048EEEEEEEEEEEEEvEENS12_INSA_13SM90_TMA_LOADES1M_vEEEENS_8epilogue10collective6detail29Sm90TmaWarpSpecializedAdapterINS1S_15DefaultEpilogueISL_NSB_IJNSB_IJllllEEESD_SV_EEES1X_NS1R_6thread17LinearCombinationISL_Li1EffLNS1Y_9ScaleType4KindE0ELNS_15FloatRoundStyleE2ESL_EENS_4gemm15EpilogueDefaultEEEEEvvEEEEvNT_6ParamsE:
        .type           _ZN7cutlass13device_kernelINS_4conv6kernel13ConvUniversalINS1_16ConvProblemShapeILNS1_8OperatorE0ELi3EEENS1_10collective14CollectiveConvINS1_46MainloopSm90TmaGmmaWarpSpecializedImplicitGemmILS5_0ELi56ELi3EN4cute5tupleIJNSA_1CILi1EEESD_SD_EEENS1_36KernelImplicitTmaWarpSpecializedSm90ELi1EEENSB_IJNSC_ILi64EEESH_NSB_IJNSC_ILi32EEEEEEEEENS_12float_e4m3_tESL_NSA_8TiledMMAINSA_8MMA_AtomIJNSA_4SM904GMMA30MMA_64x64x32_F32E4M3E4M3_SS_TNILNSP_7ScaleInE1ELSR_1EEEEEENSA_6LayoutISE_NSB_IJNSC_ILi0EEESV_SV_EEEEENSB_IJNSA_10UnderscoreESY_SY_EEEEENS7_6detail26Sm90ImplicitGemmTileTraitsINSA_20SM90_TMA_LOAD_IM2COLENSA_14ComposedLayoutINSA_7SwizzleILi1ELi4ELi3EEENSA_18smem_ptr_flag_bitsILi8EEENSU_INSB_IJNSB_IJNSC_ILi8EEES19_EEENSB_IJSI_SD_EEENSB_IJSD_NSC_ILi56EEEEEEEEENSB_IJNSB_IJSI_NSC_ILi256EEEEEENSB_IJSD_SV_EEENSB_IJSV_NSC_ILi2048EEEEEEEEEEEEEvEENS12_INSA_13SM90_TMA_LOADES1M_vEEEENS_8epilogue10collective6detail29Sm90TmaWarpSpecializedAdapterINS1S_15DefaultEpilogueISL_NSB_IJNSB_IJllllEEESD_SV_EEES1X_NS1R_6thread17LinearCombinationISL_Li1EffLNS1Y_9ScaleType4KindE0ELNS_15FloatRoundStyleE2ESL_EENS_4gemm15EpilogueDefaultEEEEEvvEEEEvNT_6ParamsE,@function
        .size           _ZN7cutlass13device_kernelINS_4conv6kernel13ConvUniversalINS1_16ConvProblemShapeILNS1_8OperatorE0ELi3EEENS1_10collective14CollectiveConvINS1_46MainloopSm90TmaGmmaWarpSpecializedImplicitGemmILS5_0ELi56ELi3EN4cute5tupleIJNSA_1CILi1EEESD_SD_EEENS1_36KernelImplicitTmaWarpSpecializedSm90ELi1EEENSB_IJNSC_ILi64EEESH_NSB_IJNSC_ILi32EEEEEEEEENS_12float_e4m3_tESL_NSA_8TiledMMAINSA_8MMA_AtomIJNSA_4SM904GMMA30MMA_64x64x32_F32E4M3E4M3_SS_TNILNSP_7ScaleInE1ELSR_1EEEEEENSA_6LayoutISE_NSB_IJNSC_ILi0EEESV_SV_EEEEENSB_IJNSA_10UnderscoreESY_SY_EEEEENS7_6detail26Sm90ImplicitGemmTileTraitsINSA_20SM90_TMA_LOAD_IM2COLENSA_14ComposedLayoutINSA_7SwizzleILi1ELi4ELi3EEENSA_18smem_ptr_flag_bitsILi8EEENSU_INSB_IJNSB_IJNSC_ILi8EEES19_EEENSB_IJSI_SD_EEENSB_IJSD_NSC_ILi56EEEEEEEEENSB_IJNSB_IJSI_NSC_ILi256EEEEEENSB_IJSD_SV_EEENSB_IJSV_NSC_ILi2048EEEEEEEEEEEEEvEENS12_INSA_13SM90_TMA_LOADES1M_vEEEENS_8epilogue10collective6detail29Sm90TmaWarpSpecializedAdapterINS1S_15DefaultEpilogueISL_NSB_IJNSB_IJllllEEESD_SV_EEES1X_NS1R_6thread17LinearCombinationISL_Li1EffLNS1Y_9ScaleType4KindE0ELNS_15FloatRoundStyleE2ESL_EENS_4gemm15EpilogueDefaultEEEEEvvEEEEvNT_6ParamsE,(.L_x_150 - _ZN7cutlass13device_kernelINS_4conv6kernel13ConvUniversalINS1_16ConvProblemShapeILNS1_8OperatorE0ELi3EEENS1_10collective14CollectiveConvINS1_46MainloopSm90TmaGmmaWarpSpecializedImplicitGemmILS5_0ELi56ELi3EN4cute5tupleIJNSA_1CILi1EEESD_SD_EEENS1_36KernelImplicitTmaWarpSpecializedSm90ELi1EEENSB_IJNSC_ILi64EEESH_NSB_IJNSC_ILi32EEEEEEEEENS_12float_e4m3_tESL_NSA_8TiledMMAINSA_8MMA_AtomIJNSA_4SM904GMMA30MMA_64x64x32_F32E4M3E4M3_SS_TNILNSP_7ScaleInE1ELSR_1EEEEEENSA_6LayoutISE_NSB_IJNSC_ILi0EEESV_SV_EEEEENSB_IJNSA_10UnderscoreESY_SY_EEEEENS7_6detail26Sm90ImplicitGemmTileTraitsINSA_20SM90_TMA_LOAD_IM2COLENSA_14ComposedLayoutINSA_7SwizzleILi1ELi4ELi3EEENSA_18smem_ptr_flag_bitsILi8EEENSU_INSB_IJNSB_IJNSC_ILi8EEES19_EEENSB_IJSI_SD_EEENSB_IJSD_NSC_ILi56EEEEEEEEENSB_IJNSB_IJSI_NSC_ILi256EEEEEENSB_IJSD_SV_EEENSB_IJSV_NSC_ILi2048EEEEEEEEEEEEEvEENS12_INSA_13SM90_TMA_LOADES1M_vEEEENS_8epilogue10collective6detail29Sm90TmaWarpSpecializedAdapterINS1S_15DefaultEpilogueISL_NSB_IJNSB_IJllllEEESD_SV_EEES1X_NS1R_6thread17LinearCombinationISL_Li1EffLNS1Y_9ScaleType4KindE0ELNS_15FloatRoundStyleE2ESL_EENS_4gemm15EpilogueDefaultEEEEEvvEEEEvNT_6ParamsE)
        .other          _ZN7cutlass13device_kernelINS_4conv6kernel13ConvUniversalINS1_16ConvProblemShapeILNS1_8OperatorE0ELi3EEENS1_10collective14CollectiveConvINS1_46MainloopSm90TmaGmmaWarpSpecializedImplicitGemmILS5_0ELi56ELi3EN4cute5tupleIJNSA_1CILi1EEESD_SD_EEENS1_36KernelImplicitTmaWarpSpecializedSm90ELi1EEENSB_IJNSC_ILi64EEESH_NSB_IJNSC_ILi32EEEEEEEEENS_12float_e4m3_tESL_NSA_8TiledMMAINSA_8MMA_AtomIJNSA_4SM904GMMA30MMA_64x64x32_F32E4M3E4M3_SS_TNILNSP_7ScaleInE1ELSR_1EEEEEENSA_6LayoutISE_NSB_IJNSC_ILi0EEESV_SV_EEEEENSB_IJNSA_10UnderscoreESY_SY_EEEEENS7_6detail26Sm90ImplicitGemmTileTraitsINSA_20SM90_TMA_LOAD_IM2COLENSA_14ComposedLayoutINSA_7SwizzleILi1ELi4ELi3EEENSA_18smem_ptr_flag_bitsILi8EEENSU_INSB_IJNSB_IJNSC_ILi8EEES19_EEENSB_IJSI_SD_EEENSB_IJSD_NSC_ILi56EEEEEEEEENSB_IJNSB_IJSI_NSC_ILi256EEEEEENSB_IJSD_SV_EEENSB_IJSV_NSC_ILi2048EEEEEEEEEEEEEvEENS12_INSA_13SM90_TMA_LOADES1M_vEEEENS_8epilogue10collective6detail29Sm90TmaWarpSpecializedAdapterINS1S_15DefaultEpilogueISL_NSB_IJNSB_IJllllEEESD_SV_EEES1X_NS1R_6thread17LinearCombinationISL_Li1EffLNS1Y_9ScaleType4KindE0ELNS_15FloatRoundStyleE2ESL_EENS_4gemm15EpilogueDefaultEEEEEvvEEEEvNT_6ParamsE,@"STO_CUDA_ENTRY STV_DEFAULT"
_ZN7cutlass13device_kernelINS_4conv6kernel13ConvUniversalINS1_16ConvProblemShapeILNS1_8OperatorE0ELi3EEENS1_10collective14CollectiveConvINS1_46MainloopSm90TmaGmmaWarpSpecializedImplicitGemmILS5_0ELi56ELi3EN4cute5tupleIJNSA_1CILi1EEESD_SD_EEENS1_36KernelImplicitTmaWarpSpecializedSm90ELi1EEENSB_IJNSC_ILi64EEESH_NSB_IJNSC_ILi32EEEEEEEEENS_12float_e4m3_tESL_NSA_8TiledMMAINSA_8MMA_AtomIJNSA_4SM904GMMA30MMA_64x64x32_F32E4M3E4M3_SS_TNILNSP_7ScaleInE1ELSR_1EEEEEENSA_6LayoutISE_NSB_IJNSC_ILi0EEESV_SV_EEEEENSB_IJNSA_10UnderscoreESY_SY_EEEEENS7_6detail26Sm90ImplicitGemmTileTraitsINSA_20SM90_TMA_LOAD_IM2COLENSA_14ComposedLayoutINSA_7SwizzleILi1ELi4ELi3EEENSA_18smem_ptr_flag_bitsILi8EEENSU_INSB_IJNSB_IJNSC_ILi8EEES19_EEENSB_IJSI_SD_EEENSB_IJSD_NSC_ILi56EEEEEEEEENSB_IJNSB_IJSI_NSC_ILi256EEEEEENSB_IJSD_SV_EEENSB_IJSV_NSC_ILi2048EEEEEEEEEEEEEvEENS12_INSA_13SM90_TMA_LOADES1M_vEEEENS_8epilogue10collective6detail29Sm90TmaWarpSpecializedAdapterINS1S_15DefaultEpilogueISL_NSB_IJNSB_IJllllEEESD_SV_EEES1X_NS1R_6thread17LinearCombinationISL_Li1EffLNS1Y_9ScaleType4KindE0ELNS_15FloatRoundStyleE2ESL_EENS_4gemm15EpilogueDefaultEEEEEvvEEEEvNT_6ParamsE:
[----:B------:R-:W-:Y:S01]  /*0000*/  LDC R1, c[0x0][0x28] ;  /* 0x00000a00ff017b82 */ /* 0x000fe20000000800 */
[----:B------:R-:W0:Y:S01]  /*0010*/  S2R R9, SR_TID.X ;  /* 0x0000000000097919 */ /* 0x000e220000002100 */
[----:B------:R-:W-:Y:S01]  /*0020*/  ELECT P0, URZ, PT ;  /* 0x00000000003f782f */ /* 0x000fe20003800000 */
[----:B------:R-:W-:Y:S01]  /*0030*/  BSSY B0, `(.L_x_0) ;  /* 0x000000f000007945 */ /* 0x000fe20003800000 */
[--C-:B0-----:R-:W-:Y:S02]  /*0040*/  SHF.R.U32.HI R0, RZ, 0x5, R9.reuse ;  /* 0x00000005ff007819 */ /* 0x101fe40000011609 */
[----:B------:R-:W-:-:S03]  /*0050*/  SHF.R.U32.HI R3, RZ, 0x7, R9 ;  /* 0x00000007ff037819 */ /* 0x000fc60000011609 */
[----:B------:R-:W0:Y:S04]  /*0060*/  SHFL.IDX PT, R2, R0, RZ, 0x1f ;  /* 0x00001fff00027589 */ /* 0x000e2800000e0000 */
[----:B------:R1:W2:Y:S01]  /*0070*/  SHFL.IDX PT, R7, R3, RZ, 0x1f ;  /* 0x00001fff03077589 */ /* 0x0002a200000e0000 */
[----:B0-----:R-:W-:-:S13]  /*0080*/  ISETP.NE.OR P0, PT, R2, RZ, !P0 ;  /* 0x000000ff0200720c */ /* 0x001fda0004705670 */
[----:B-12---:R-:W-:Y:S05]  /*0090*/  @P0 BRA `(.L_x_1) ;  /* 0x0000000000200947 */ /* 0x006fea0003800000 */
[----:B------:R-:W-:Y:S02]  /*00a0*/  ULDC.64 UR4, c[0x0][0x198] ;  /* 0x0000660000047ab9 */ /* 0x000fe40000000a00 */
[----:B------:R-:W-:Y:S02]  /*00b0*/  UIADD3 UR6, UP0, UR4, 0xf0, URZ ;  /* 0x000000f004067890 */ /* 0x000fe4000ff1e03f */
[----:B------:R-:W-:Y:S02]  /*00c0*/  UIADD3 UR4, UP1, UR4, 0x270, URZ ;  /* 0x0000027004047890 */ /* 0x000fe4000ff3e03f */
[----:B------:R-:W-:Y:S02]  /*00d0*/  UIADD3.X UR7, URZ, UR5, URZ, UP0, !UPT ;  /* 0x000000053f077290 */ /* 0x000fe400087fe43f */
[----:B------:R-:W-:-:S07]  /*00e0*/  UIADD3.X UR5, URZ, UR5, URZ, UP1, !UPT ;  /* 0x000000053f057290 */ /* 0x000fce0008ffe43f */
[----:B------:R0:W-:Y:S02]  /*00f0*/  UTMACCTL.PF [UR6] ;  /* 0x00000000060079b9 */ /* 0x0001e40008040000 */
[----:B------:R0:W-:Y:S02]  /*0100*/  UTMACCTL.PF [UR4] ;  /* 0x00000000040079b9 */ /* 0x0001e40008040000 */
[----:B0-----:R-:W-:Y:S01]  /*0110*/  NOP ;  /* 0x0000000000007918 */ /* 0x001fe20000000000 */
.L_x_1:
[----:B------:R-:W-:Y:S05]  /*0120*/  BSYNC B0 ;  /* 0x0000000000007941 */ /* 0x000fea0003800000 */
.L_x_0:
[----:B------:R-:W0:Y:S01]  /*0130*/  SHFL.IDX PT, R0, R0, RZ, 0x1f ;  /* 0x00001fff00007589 */ /* 0x000e2200000e0000 */
[----:B------:R-:W-:-:S04]  /*0140*/  SHF.R.S32.HI R3, RZ, 0x1f, R2 ;  /* 0x0000001fff037819 */ /* 0x000fc80000011402 */
[----:B------:R-:W-:Y:S02]  /*0150*/  LEA.HI R3, R3, R2, RZ, 0x2 ;  /* 0x0000000203037211 */ /* 0x000fe400078f10ff */
[----:B0-----:R-:W-:-:S13]  /*0160*/  ISETP.NE.AND P0, PT, R0, RZ, PT ;  /* 0x000000ff0000720c */ /* 0x001fda0003f05270 */
[----:B------:R-:W-:Y:S05]  /*0170*/  @P0 BRA `(.L_x_2) ;  /* 0x0000000800040947 */ /* 0x000fea0003800000 */
[----:B------:R-:W-:Y:S01]  /*0180*/  ELECT P0, URZ, PT ;  /* 0x00000000003f782f */ /* 0x000fe20003800000 */
[----:B------:R-:W-:-:S12]  /*0190*/  BSSY B0, `(.L_x_2) ;  /* 0x000007f000007945 */ /* 0x000fd80003800000 */
[----:B------:R-:W-:Y:S05]  /*01a0*/  @!P0 BRA `(.L_x_3) ;  /* 0x0000000400f48947 */ /* 0x000fea0003800000 */
[----:B------:R-:W0:Y:S01]  /*01b0*/  S2UR UR8, SR_CgaCtaId ;  /* 0x00000000000879c3 */ /* 0x000e220000008800 */
[----:B------:R-:W-:Y:S01]  /*01c0*/  UMOV UR4, 0x400 ;  /* 0x0000040000047882 */ /* 0x000fe20000000000 */
[----:B------:R-:W-:Y:S01]  /*01d0*/  UMOV UR5, 0x1 ;  /* 0x0000000100057882 */ /* 0x000fe20000000000 */
[----:B------:R-:W-:Y:S02]  /*01e0*/  UMOV UR6, 0x80 ;  /* 0x0000008000067882 */ /* 0x000fe40000000000 */
[----:B------:R-:W-:-:S04]  /*01f0*/  UIADD3 UR6, -UR6, 0x100000, URZ ;  /* 0x0010000006067890 */ /* 0x000fc8000fffe13f */
[----:B------:R-:W-:Y:S02]  /*0200*/  USHF.L.U32 UR7, UR6, 0xb, URZ ;  /* 0x0000000b06077899 */ /* 0x000fe4000800063f */
[----:B------:R-:W-:Y:S02]  /*0210*/  USHF.L.U32 UR6, UR6, 0x1, URZ ;  /* 0x0000000106067899 */ /* 0x000fe4000800063f */
[----:B0-----:R-:W-:Y:S02]  /*0220*/  ULEA UR8, UR8, UR4, 0x18 ;  /* 0x0000000408087291 */ /* 0x001fe4000f8ec03f */
[----:B------:R-:W-:-:S04]  /*0230*/  UIADD3 UR4, -UR5, 0x100000, URZ ;  /* 0x0010000005047890 */ /* 0x000fc8000fffe13f */
[----:B------:R-:W-:Y:S02]  /*0240*/  USHF.L.U32 UR5, UR4, 0xb, URZ ;  /* 0x0000000b04057899 */ /* 0x000fe4000800063f */
[----:B------:R-:W-:Y:S01]  /*0250*/  USHF.L.U32 UR4, UR4, 0x1, URZ ;  /* 0x0000000104047899 */ /* 0x000fe2000800063f */
[----:B------:R-:W0:Y:S11]  /*0260*/  FENCE.VIEW.ASYNC.S ;  /* 0x00000000000073c6 */ /* 0x000e360000000000 */
[----:B0-----:R0:W1:Y:S01]  /*0270*/  SYNCS.EXCH.64 URZ, [UR8+0x38000], UR4 ;  /* 0x03800004083f75b2 */ /* 0x0010620008000100 */
[----:B------:R0:W2:Y:S01]  /*0280*/  SYNCS.EXCH.64 URZ, [UR8+0x381c0], UR6 ;  /* 0x0381c006083f75b2 */ /* 0x0000a20008000100 */
[----:B------:R0:W3:Y:S01]  /*0290*/  SYNCS.EXCH.64 URZ, [UR8+0x38008], UR4 ;  /* 0x03800804083f75b2 */ /* 0x0000e20008000100 */
[----:B------:R0:W4:Y:S01]  /*02a0*/  SYNCS.EXCH.64 URZ, [UR8+0x381c8], UR6 ;  /* 0x0381c806083f75b2 */ /* 0x0001220008000100 */
[----:B------:R0:W0:Y:S01]  /*02b0*/  SYNCS.EXCH.64 URZ, [UR8+0x38010], UR4 ;  /* 0x03801004083f75b2 */ /* 0x0000220008000100 */
        /* <DEDUP_REMOVED lines=107> */
[----:B-1234-:R-:W-:Y:S01]  /*0970*/  NOP ;  /* 0x0000000000007918 */ /* 0x01efe20000000000 */
.L_x_3:
[----:B0-----:R-:W-:Y:S05]  /*0980*/  BSYNC B0 ;  /* 0x0000000000007941 */ /* 0x001fea0003800000 */
.L_x_2:
[----:B------:R-:W-:Y:S01]  /*0990*/  ULDC.64 UR4, c[0x0][0x618] ;  /* 0x0001860000047ab9 */ /* 0x000fe20000000a00 */
[----:B------:R-:W-:Y:S01]  /*09a0*/  LOP3.LUT R3, R3, 0xfffffffc, RZ, 0xc0, !PT ;  /* 0xfffffffc03037812 */ /* 0x000fe200078ec0ff */
[----:B------:R-:W-:Y:S01]  /*09b0*/  NOP ;  /* 0x0000000000007918 */ /* 0x000fe20000000000 */
[----:B------:R-:W-:Y:S01]  /*09c0*/  ISETP.NE.U32.AND P0, PT, RZ, UR4, PT ;  /* 0x00000004ff007c0c */ /* 0x000fe2000bf05070 */
[----:B------:R-:W-:Y:S01]  /*09d0*/  NOP ;  /* 0x0000000000007918 */ /* 0x000fe20000000000 */
[----:B------:R-:W-:Y:S01]  /*09e0*/  SHF.R.S32.HI R0, RZ, 0x1f, R9 ;  /* 0x0000001fff007819 */ /* 0x000fe20000011409 */
[----:B------:R-:W-:Y:S01]  /*09f0*/  IMAD.IADD R6, R2, 0x1, -R3 ;  /* 0x0000000102067824 */ /* 0x000fe200078e0a03 */
[----:B------:R-:W-:Y:S01]  /*0a00*/  BAR.SYNC.DEFER_BLOCKING 0x0 ;  /* 0x0000000000007b1d */ /* 0x000fe20000010000 */
[----:B------:R-:W-:Y:S02]  /*0a10*/  ISETP.NE.AND.EX P0, PT, RZ, UR5, PT, P0 ;  /* 0x00000005ff007c0c */ /* 0x000fe4000bf05300 */
[----:B------:R-:W-:-:S02]  /*0a20*/  LEA.HI R0, R0, R9, RZ, 0x7 ;  /* 0x0000000900007211 */ /* 0x000fc400078f38ff */
[C---:B------:R-:W-:Y:S01]  /*0a30*/  LOP3.LUT P1, RZ, R7.reuse, R6, RZ, 0xfc, !PT ;  /* 0x0000000607ff7212 */ /* 0x040fe2000782fcff */
[----:B------:R-:W-:Y:S01]  /*0a40*/  ULDC.64 UR12, c[0x0][0x208] ;  /* 0x00008200000c7ab9 */ /* 0x000fe20000000a00 */
[----:B------:R-:W-:Y:S02]  /*0a50*/  LOP3.LUT R0, R0, 0xffffff80, RZ, 0xc0, !PT ;  /* 0xffffff8000007812 */ /* 0x000fe400078ec0ff */
[----:B------:R-:W-:Y:S02]  /*0a60*/  ISETP.NE.AND P2, PT, R7, 0x1, PT ;  /* 0x000000010700780c */ /* 0x000fe40003f45270 */
[----:B------:R-:W-:Y:S01]  /*0a70*/  SEL R3, RZ, 0x1, P1 ;  /* 0x00000001ff037807 */ /* 0x000fe20000800000 */
[----:B------:R-:W-:-:S03]  /*0a80*/  IMAD.IADD R2, R9, 0x1, -R0 ;  /* 0x0000000109027824 */ /* 0x000fc600078e0a00 */
[----:B------:R-:W-:Y:S01]  /*0a90*/  SEL R3, R3, 0x2, P2 ;  /* 0x0000000203037807 */ /* 0x000fe20001000000 */
[----:B------:R-:W-:Y:S06]  /*0aa0*/  @!P0 BRA `(.L_x_4) ;  /* 0x00000000001c8947 */ /* 0x000fec0003800000 */
[----:B------:R-:W0:Y:S02]  /*0ab0*/  LDC.64 R4, c[0x0][0x618] ;  /* 0x00018600ff047b82 */ /* 0x000e240000000a00 */
[----:B0-----:R-:W2:Y:S02]  /*0ac0*/  LDG.E.64 R4, desc[UR12][R4.64] ;  /* 0x0000000c04047981 */ /* 0x001ea4000c1e1b00 */
[----:B--2---:R-:W-:-:S04]  /*0ad0*/  ISETP.NE.U32.AND P0, PT, R4, RZ, PT ;  /* 0x000000ff0400720c */ /* 0x004fc80003f05070 */
[----:B------:R-:W-:-:S13]  /*0ae0*/  ISETP.NE.AND.EX P0, PT, R5, RZ, PT, P0 ;  /* 0x000000ff0500720c */ /* 0x000fda0003f05300 */
[----:B------:R-:W-:Y:S05]  /*0af0*/  @!P0 BRA `(.L_x_4) ;  /* 0x0000000000088947 */ /* 0x000fea0003800000 */
[----:B------:R2:W5:Y:S01]  /*0b00*/  LD.E R0, desc[UR12][R4.64] ;  /* 0x0000000c04007980 */ /* 0x000562000c101900 */
[----:B------:R-:W-:Y:S05]  /*0b10*/  BRA `(.L_x_5) ;  /* 0x0000000000207947 */ /* 0x000fea0003800000 */
.L_x_4:
[----:B------:R-:W-:Y:S02]  /*0b20*/  ULDC.64 UR4, c[0x0][0x608] ;  /* 0x0001820000047ab9 */ /* 0x000fe40000000a00 */
[----:B------:R-:W-:-:S04]  /*0b30*/  ISETP.NE.U32.AND P0, PT, RZ, UR4, PT ;  /* 0x00000004ff007c0c */ /* 0x000fc8000bf05070 */
[----:B------:R-:W-:-:S13]  /*0b40*/  ISETP.NE.AND.EX P0, PT, RZ, UR5, PT, P0 ;  /* 0x00000005ff007c0c */ /* 0x000fda000bf05300 */
[----:B------:R-:W-:Y:S05]  /*0b50*/  @!P0 BRA `(.L_x_6) ;  /* 0x00000000000c8947 */ /* 0x000fea0003800000 */
[----:B------:R-:W0:Y:S02]  /*0b60*/  LDC.64 R4, c[0x0][0x608] ;  /* 0x00018200ff047b82 */ /* 0x000e240000000a00 */
[----:B0-----:R0:W5:Y:S01]  /*0b70*/  LDG.E R0, desc[UR12][R4.64] ;  /* 0x0000000c04007981 */ /* 0x001162000c1e1900 */
[----:B------:R-:W-:Y:S05]  /*0b80*/  BRA `(.L_x_5) ;  /* 0x0000000000047947 */ /* 0x000fea0003800000 */
.L_x_6:
[----:B------:R-:W1:Y:S02]  /*0b90*/  LDC R0, c[0x0][0x600] ;  /* 0x00018000ff007b82 */ /* 0x000e640000000800 */
.L_x_5:
[----:B------:R-:W-:Y:S02]  /*0ba0*/  ULDC.64 UR4, c[0x0][0x620] ;  /* 0x0001880000047ab9 */ /* 0x000fe40000000a00 */
[----:B------:R-:W-:-:S04]  /*0bb0*/  ISETP.NE.U32.AND P0, PT, RZ, UR4, PT ;  /* 0x00000004ff007c0c */ /* 0x000fc8000bf05070 */
[----:B------:R-:W-:-:S13]  /*0bc0*/  ISETP.NE.AND.EX P0, PT, RZ, UR5, PT, P0 ;  /* 0x00000005ff007c0c */ /* 0x000fda000bf05300 */
[----:B------:R-:W-:Y:S05]  /*0bd0*/  @!P0 BRA `(.L_x_7) ;  /* 0x00000000001c8947 */ /* 0x000fea0003800000 */
[----:B0-2---:R-:W0:Y:S02]  /*0be0*/  LDC.64 R4, c[0x0][0x620] ;  /* 0x00018800ff047b82 */ /* 0x005e240000000a00 */
[----:B0-----:R-:W2:Y:S02]  /*0bf0*/  LDG.E.64 R4, desc[UR12][R4.64] ;  /* 0x0000000c04047981 */ /* 0x001ea4000c1e1b00 */
[----:B--2---:R-:W-:-:S04]  /*0c00*/  ISETP.NE.U32.AND P0, PT, R4, RZ, PT ;  /* 0x000000ff0400720c */ /* 0x004fc80003f05070 */
[----:B------:R-:W-:-:S13]  /*0c10*/  ISETP.NE.AND.EX P0, PT, R5, RZ, PT, P0 ;  /* 0x000000ff0500720c */ /* 0x000fda0003f05300 */
[----:B------:R-:W-:Y:S05]  /*0c20*/  @!P0 BRA `(.L_x_7) ;  /* 0x0000000000088947 */ /* 0x000fea0003800000 */
[----:B------:R0:W5:Y:S01]  /*0c30*/  LD.E R12, desc[UR12][R4.64] ;  /* 0x0000000c040c7980 */ /* 0x000162000c101900 */
[----:B------:R-:W-:Y:S05]  /*0c40*/  BRA `(.L_x_8) ;  /* 0x0000000000207947 */ /* 0x000fea0003800000 */
.L_x_7:
[----:B------:R-:W-:Y:S02]  /*0c50*/  ULDC.64 UR4, c[0x0][0x610] ;  /* 0x0001840000047ab9 */ /* 0x000fe40000000a00 */
[----:B------:R-:W-:-:S04]  /*0c60*/  ISETP.NE.U32.AND P0, PT, RZ, UR4, PT ;  /* 0x00000004ff007c0c */ /* 0x000fc8000bf05070 */
[----:B------:R-:W-:-:S13]  /*0c70*/  ISETP.NE.AND.EX P0, PT, RZ, UR5, PT, P0 ;  /* 0x00000005ff007c0c */ /* 0x000fda000bf05300 */
[----:B------:R-:W-:Y:S05]  /*0c80*/  @!P0 BRA `(.L_x_9) ;  /* 0x00000000000c8947 */ /* 0x000fea0003800000 */
[----:B------:R-:W3:Y:S02]  /*0c90*/  LDC.64 R12, c[0x0][0x610] ;  /* 0x00018400ff0c7b82 */ /* 0x000ee40000000a00 */
[----:B---3--:R4:W5:Y:S01]  /*0ca0*/  LDG.E R12, desc[UR12][R12.64] ;  /* 0x0000000c0c0c7981 */ /* 0x008962000c1e1900 */
[----:B------:R-:W-:Y:S05]  /*0cb0*/  BRA `(.L_x_8) ;  /* 0x0000000000047947 */ /* 0x000fea0003800000 */
.L_x_9:
[----:B------:R-:W3:Y:S02]  /*0cc0*/  LDC R12, c[0x0][0x604] ;  /* 0x00018100ff0c7b82 */ /* 0x000ee40000000800 */
.L_x_8:
[----:B0-2---:R-:W0:Y:S01]  /*0cd0*/  LDC R4, c[0x0][0x3e8] ;  /* 0x0000fa00ff047b82 */ /* 0x005e220000000800 */
[----:B------:R-:W2:Y:S01]  /*0ce0*/  S2R R5, SR_CTAID.X ;  /* 0x0000000000057919 */ /* 0x000ea20000002500 */
[----:B------:R-:W-:Y:S01]  /*0cf0*/  ULDC UR4, c[0x0][0x3dc] ;  /* 0x0000f70000047ab9 */ /* 0x000fe20000000800 */
[----:B------:R-:W-:Y:S01]  /*0d00*/  ISETP.NE.AND P0, PT, R7, RZ, PT ;  /* 0x000000ff0700720c */ /* 0x000fe20003f05270 */
[----:B------:R-:W-:Y:S01]  /*0d10*/  UIADD3 UR4, UR4, 0x1f, URZ ;  /* 0x0000001f04047890 */ /* 0x000fe2000fffe03f */
[----:B----4-:R-:W4:Y:S01]  /*0d20*/  S2R R13, SR_CTAID.Y ;  /* 0x00000000000d7919 */ /* 0x010f220000002600 */
[----:B------:R-:W-:Y:S02]  /*0d30*/  ULDC.64 UR6, c[0x0][0x3e0] ;  /* 0x0000f80000067ab9 */ /* 0x000fe40000000a00 */
[----:B------:R-:W-:Y:S02]  /*0d40*/  USHF.R.S32.HI UR5, URZ, 0x1f, UR4 ;  /* 0x0000001f3f057899 */ /* 0x000fe40008011404 */
[----:B------:R-:W-:-:S02]  /*0d50*/  UIMAD UR6, UR7, UR6, URZ ;  /* 0x00000006070672a4 */ /* 0x000fc4000f8e023f */
[----:B------:R-:W-:-:S04]  /*0d60*/  ULEA.HI UR5, UR5, UR4, URZ, 0x5 ;  /* 0x0000000405057291 */ /* 0x000fc8000f8f283f */
[----:B------:R-:W-:Y:S01]  /*0d70*/  USHF.R.S32.HI UR15, URZ, 0x5, UR5 ;  /* 0x000000053f0f7899 */ /* 0x000fe20008011405 */
[----:B0-----:R-:W-:-:S05]  /*0d80*/  IMAD R4, R4, UR6, RZ ;  /* 0x0000000604047c24 */ /* 0x001fca000f8e02ff */
[----:B------:R-:W-:Y:S01]  /*0d90*/  IMAD R4, R4, UR15, RZ ;  /* 0x0000000f04047c24 */ /* 0x000fe2000f8e02ff */
[----:B--2-4-:R-:W-:Y:S06]  /*0da0*/  @!P0 BRA `(.L_x_10) ;  /* 0x0000002c00bc8947 */ /* 0x014fec0003800000 */
[----:B------:R-:W-:-:S13]  /*0db0*/  ISETP.NE.AND P0, PT, R7, 0x1, PT ;  /* 0x000000010700780c */ /* 0x000fda0003f05270 */
[----:B------:R-:W-:Y:S05]  /*0dc0*/  @P0 EXIT ;  /* 0x000000000000094d */ /* 0x000fea0003800000 */
[----:B------:R-:W-:Y:S01]  /*0dd0*/  ISETP.GE.AND P0, PT, R4, 0x1, PT ;  /* 0x000000010400780c */ /* 0x000fe20003f06270 */
[----:B------:R-:W-:Y:S01]  /*0de0*/  UMOV UR4, URZ ;  /* 0x0000003f00047c82 */ /* 0x000fe20008000000 */
[----:B------:R-:W-:Y:S02]  /*0df0*/  CS2R R54, SRZ ;  /* 0x0000000000367805 */ /* 0x000fe4000001ff00 */
[----:B------:R-:W-:Y:S02]  /*0e00*/  CS2R R24, SRZ ;  /* 0x0000000000187805 */ /* 0x000fe4000001ff00 */
[----:B------:R-:W-:Y:S02]  /*0e10*/  CS2R R26, SRZ ;  /* 0x00000000001a7805 */ /* 0x000fe4000001ff00 */
[----:B------:R-:W-:Y:S02]  /*0e20*/  CS2R R28, SRZ ;  /* 0x00000000001c7805 */ /* 0x000fe4000001ff00 */
[----:B------:R-:W-:-:S02]  /*0e30*/  CS2R R30, SRZ ;  /* 0x00000000001e7805 */ /* 0x000fc4000001ff00 */
[----:B------:R-:W-:Y:S02]  /*0e40*/  CS2R R32, SRZ ;  /* 0x0000000000207805 */ /* 0x000fe4000001ff00 */
        /* <DEDUP_REMOVED lines=9> */
[----:B------:R-:W-:Y:S01]  /*0ee0*/  CS2R R52, SRZ ;  /* 0x0000000000347805 */ /* 0x000fe2000001ff00 */
[----:B------:R-:W-:Y:S06]  /*0ef0*/  @!P0 BRA `(.L_x_11) ;  /* 0x0000000000648947 */ /* 0x000fec0003800000 */
[----:B------:R-:W-:-:S04]  /*0f00*/  LOP3.LUT R6, R3, 0x1, RZ, 0xfc, !PT ;  /* 0x0000000103067812 */ /* 0x000fc800078efcff */
[----:B------:R-:W-:-:S13]  /*0f10*/  ISETP.NE.AND P1, PT, R6, 0x3, PT ;  /* 0x000000030600780c */ /* 0x000fda0003f25270 */
[----:B------:R-:W-:Y:S05]  /*0f20*/  @!P1 BRA `(.L_x_12) ;  /* 0x0000000000049947 */ /* 0x000fea0003800000 */
[----:B------:R-:W-:Y:S01]  /*0f30*/  BPT.TRAP 0x1 ;  /* 0x000000040000795c */ /* 0x000fe20000300000 */
.L_x_12:
[----:B------:R-:W0:Y:S01]  /*0f40*/  S2UR UR5, SR_CgaCtaId ;  /* 0x00000000000579c3 */ /* 0x000e220000008800 */
[----:B------:R-:W-:Y:S01]  /*0f50*/  SHF.L.U32 R6, RZ, 0x1f, RZ ;  /* 0x0000001fff067819 */ /* 0x000fe200000006ff */
[----:B------:R-:W-:Y:S02]  /*0f60*/  UMOV UR4, 0x400 ;  /* 0x0000040000047882 */ /* 0x000fe40000000000 */
[----:B0-----:R-:W-:-:S12]  /*0f70*/  ULEA UR4, UR5, UR4, 0x18 ;  /* 0x0000000405047291 */ /* 0x001fd8000f8ec03f */
.L_x_13:
[----:B0-----:R-:W-:-:S04]  /*0f80*/  IMAD.U32 R7, RZ, RZ, UR4 ;  /* 0x00000004ff077e24 */ /* 0x001fc8000f8e00ff */
[----:B------:R0:W2:Y:S03]  /*0f90*/  SYNCS.PHASECHK.TRANS64.TRYWAIT P1, [R7+URZ+0x38000], R6 ;  /* 0x03800006070075a7 */ /* 0x0000a6000802017f */
[----:B--2---:R-:W-:Y:S05]  /*0fa0*/  @!P1 NANOSLEEP.SYNCS 0x989680 ;  /* 0x009896800000995d */ /* 0x004fea0003900000 */
[----:B------:R-:W2:Y:S02]  /*0fb0*/  @!P1 SYNCS.PHASECHK.TRANS64 P1, [R7+URZ+0x38000], R6 ;  /* 0x03800006070095a7 */ /* 0x000ea4000802007f */
[----:B--2---:R-:W-:Y:S05]  /*0fc0*/  @!P1 BRA `(.L_x_13) ;  /* 0xfffffffc00ec9947 */ /* 0x004fea000383ffff */
[----:B------:R-:W-:Y:S01]  /*0fd0*/  UIADD3 UR5, UR4, 0x1c000, URZ ;  /* 0x0001c00004057890 */ /* 0x000fe2000fffe03f */
[----:B------:R-:W-:Y:S01]  /*0fe0*/  WARPGROUP.ARRIVE ;  /* 0x00000000000079c5 */ /* 0x000fe20000000000 */
[----:B------:R-:W-:Y:S02]  /*0ff0*/  USHF.R.U32.HI UR4, URZ, 0x4, UR4 ;  /* 0x000000043f047899 */ /* 0x000fe40008011604 */
[----:B------:R-:W-:Y:S02]  /*1000*/  USHF.R.U32.HI UR5, URZ, 0x4, UR5 ;  /* 0x000000043f057899 */ /* 0x000fe40008011605 */
[----:B------:R-:W-:Y:S02]  /*1010*/  ULOP3.LUT UR4, UR4, 0x3fff, URZ, 0xc0, !UPT ;  /* 0x00003fff04047892 */ /* 0x000fe4000f8ec03f */
[----:B------:R-:W-:Y:S02]  /*1020*/  ULOP3.LUT UR5, UR5, 0x3fff, URZ, 0xc0, !UPT ;  /* 0x00003fff05057892 */ /* 0x000fe4000f8ec03f */
[----:B------:R-:W-:-:S02]  /*1030*/  ULOP3.LUT UR4, UR4, 0x10000, URZ, 0xfc, !UPT ;  /* 0x0001000004047892 */ /* 0x000fc4000f8efc3f */
[----:B------:R-:W-:Y:S01]  /*1040*/  ULOP3.LUT UR6, UR5, 0x10000, URZ, 0xfc, !UPT ;  /* 0x0001000005067892 */ /* 0x000fe2000f8efc3f */
[----:B------:R-:W-:Y:S02]  /*1050*/  UMOV UR7, 0xc0000010 ;  /* 0xc000001000077882 */ /* 0x000fe40000000000 */
[----:B------:R-:W-:-:S06]  /*1060*/  UMOV UR5, 0xc0000010 ;  /* 0xc000001000057882 */ /* 0x000fcc0000000000 */
[----:B------:R-:W-:Y:S01]  /*1070*/  QGMMA.64x64x32.F32.E4M3.E4M3 R24, gdesc[UR4], RZ, !UPT, gsb0 ;  /* 0x00e00000041879f3 */ /* 0x000fe2000c0008ff */
[----:B------:R-:W-:-:S05]  /*1080*/  UMOV UR4, 0x1 ;  /* 0x0000000100047882 */ /* 0x000fca0000000000 */
.L_x_11:
[----:B0-----:R-:W-:-:S05]  /*1090*/  VIMNMX R7, R4, 0x1, PT ;  /* 0x0000000104077848 */ /* 0x001fca0003fe0100 */
[----:B------:R-:W-:-:S05]  /*10a0*/  IMAD.IADD R9, R4, 0x1, -R7 ;  /* 0x0000000104097824 */ /* 0x000fca00078e0a07 */
[----:B------:R-:W-:-:S13]  /*10b0*/  ISETP.GE.AND P1, PT, R9, 0x1, PT ;  /* 0x000000010900780c */ /* 0x000fda0003f26270 */
[----:B------:R-:W-:Y:S05]  /*10c0*/  @!P1 BRA `(.L_x_14) ;  /* 0x0000000000dc9947 */ /* 0x000fea0003800000 */
[----:B------:R-:W0:Y:S01]  /*10d0*/  S2UR UR6, SR_CgaCtaId ;  /* 0x00000000000679c3 */ /* 0x000e220000008800 */
[----:B------:R-:W-:Y:S01]  /*10e0*/  UMOV UR5, 0x400 ;  /* 0x0000040000057882 */ /* 0x000fe20000000000 */
[----:B------:R-:W-:Y:S01]  /*10f0*/  LOP3.LUT R6, RZ, R4, RZ, 0x33, !PT ;  /* 0x00000004ff067212 */ /* 0x000fe200078e33ff */
[----:B------:R-:W-:Y:S01]  /*1100*/  IMAD.MOV.U32 R8, RZ, RZ, RZ ;  /* 0x000000ffff087224 */ /* 0x000fe200078e00ff */
[----:B------:R-:W-:Y:S01]  /*1110*/  LOP3.LUT R10, R3, 0x1, RZ, 0xfc, !PT ;  /* 0x00000001030a7812 */ /* 0x000fe200078efcff */
[----:B------:R-:W-:Y:S01]  /*1120*/  UISETP.NE.U32.AND UP0, UPT, UR4, URZ, UPT ;  /* 0x0000003f0400728c */ /* 0x000fe2000bf05070 */
[----:B------:R-:W-:-:S04]  /*1130*/  VIMNMX R7, R6, -0x2, !PT ;  /* 0xfffffffe06077848 */ /* 0x000fc80007fe0100 */
[----:B------:R-:W-:Y:S01]  /*1140*/  IADD3 R4, R7, 0x2, R4 ;  /* 0x0000000207047810 */ /* 0x000fe20007ffe004 */
[----:B0-----:R-:W-:-:S04]  /*1150*/  ULEA UR7, UR6, UR5, 0x18 ;  /* 0x0000000506077291 */ /* 0x001fc8000f8ec03f */
[----:B------:R-:W-:Y:S02]  /*1160*/  UIADD3 UR6, UR7, 0x1c000, URZ ;  /* 0x0001c00007067890 */ /* 0x000fe4000fffe03f */
[----:B------:R-:W-:Y:S02]  /*1170*/  USHF.R.U32.HI UR5, URZ, 0x4, UR7 ;  /* 0x000000043f057899 */ /* 0x000fe40008011607 */
[----:B------:R-:W-:Y:S02]  /*1180*/  USHF.R.U32.HI UR6, URZ, 0x4, UR6 ;  /* 0x000000043f067899 */ /* 0x000fe40008011606 */
[----:B------:R-:W-:Y:S02]  /*1190*/  ULOP3.LUT UR5, UR5, 0x3fff, URZ, 0xc0, !UPT ;  /* 0x00003fff05057892 */ /* 0x000fe4000f8ec03f */
[----:B------:R-:W-:Y:S02]  /*11a0*/  ULOP3.LUT UR6, UR6, 0x3fff, URZ, 0xc0, !UPT ;  /* 0x00003fff06067892 */ /* 0x000fe4000f8ec03f */
[----:B------:R-:W-:-:S02]  /*11b0*/  ULOP3.LUT UR14, UR5, 0x10000, URZ, 0xfc, !UPT ;  /* 0x00010000050e7892 */ /* 0x000fc4000f8efc3f */
[----:B------:R-:W-:Y:S01]  /*11c0*/  ULOP3.LUT UR15, UR6, 0x10000, URZ, 0xfc, !UPT ;  /* 0x00010000060f7892 */ /* 0x000fe2000f8efc3f */
[----:B------:R-:W-:-:S11]  /*11d0*/  UMOV UR5, URZ ;  /* 0x0000003f00057c82 */ /* 0x000fd60008000000 */
.L_x_19:
[----:B------:R-:W-:-:S13]  /*11e0*/  ISETP.NE.AND P2, PT, R10, 0x3, PT ;  /* 0x000000030a00780c */ /* 0x000fda0003f45270 */
[----:B0-----:R-:W-:Y:S05]  /*11f0*/  @!P2 BRA `(.L_x_15) ;  /* 0x000000000004a947 */ /* 0x001fea0003800000 */
[----:B------:R-:W-:Y:S01]  /*1200*/  BPT.TRAP 0x1 ;  /* 0x000000040000795c */ /* 0x000fe20000300000 */
.L_x_15:
[----:B------:R-:W-:Y:S01]  /*1210*/  SHF.L.U32 R6, R8, 0x1f, RZ ;  /* 0x0000001f08067819 */ /* 0x000fe200000006ff */
[----:B------:R-:W-:-:S12]  /*1220*/  ULEA UR6, UR4, UR7, 0x3 ;  /* 0x0000000704067291 */ /* 0x000fd8000f8e183f */
.L_x_16:
[----:B0-----:R-:W-:-:S04]  /*1230*/  IMAD.U32 R7, RZ, RZ, UR6 ;  /* 0x00000006ff077e24 */ /* 0x001fc8000f8e00ff */
[----:B------:R0:W2:Y:S03]  /*1240*/  SYNCS.PHASECHK.TRANS64.TRYWAIT P1, [R7+URZ+0x38000], R6 ;  /* 0x03800006070075a7 */ /* 0x0000a6000802017f */
[----:B--2---:R-:W-:Y:S05]  /*1250*/  @!P1 NANOSLEEP.SYNCS 0x989680 ;  /* 0x009896800000995d */ /* 0x004fea0003900000 */
[----:B------:R-:W2:Y:S02]  /*1260*/  @!P1 SYNCS.PHASECHK.TRANS64 P1, [R7+URZ+0x38000], R6 ;  /* 0x03800006070095a7 */ /* 0x000ea4000802007f */
[----:B--2---:R-:W-:Y:S05]  /*1270*/  @!P1 BRA `(.L_x_16) ;  /* 0xfffffffc00ec9947 */ /* 0x004fea000383ffff */
[----:B------:R-:W-:Y:S01]  /*1280*/  ULEA UR8, UR4, UR14, 0x7 ;  /* 0x0000000e04087291 */ /* 0x000fe2000f8e383f */
[----:B------:R-:W-:Y:S01]  /*1290*/  WARPGROUP.ARRIVE ;  /* 0x00000000000079c5 */ /* 0x000fe20000000000 */
[----:B------:R-:W-:Y:S01]  /*12a0*/  ULEA UR10, UR4, UR15, 0x7 ;  /* 0x0000000f040a7291 */ /* 0x000fe2000f8e383f */
[----:B------:R-:W-:Y:S01]  /*12b0*/  UMOV UR9, 0xc0000010 ;  /* 0xc000001000097882 */ /* 0x000fe20000000000 */
[----:B------:R-:W-:-:S07]  /*12c0*/  UMOV UR11, 0xc0000010 ;  /* 0xc0000010000b7882 */ /* 0x000fce0000000000 */
[----:B------:R-:W-:Y:S03]  /*12d0*/  QGMMA.64x64x32.F32.E4M3.E4M3 R24, gdesc[UR8], R24, UP0, gsb0 ;  /* 0x00e00000081879f3 */ /* 0x000fe6000b800818 */
[----:B------:R-:W-:Y:S02]  /*12e0*/  WARPGROUP.DEPBAR.LE gsb0, 0x1 ;  /* 0x00008000000079c5 */ /* 0x000fe40000010100 */
[----:B------:R-:W-:Y:S05]  /*12f0*/  @!P2 BRA `(.L_x_17) ;  /* 0x000000000004a947 */ /* 0x000fea0003800000 */
[----:B------:R-:W-:Y:S01]  /*1300*/  BPT.TRAP 0x1 ;  /* 0x000000040000795c */ /* 0x000fe20000300000 */
.L_x_17:
[----:B------:R-:W-:Y:S01]  /*1310*/  ULEA UR6, UR5, UR7, 0x3 ;  /* 0x0000000705067291 */ /* 0x000fe2000f8e183f */
[----:B------:R-:W-:-:S03]  /*1320*/  ISETP.GT.U32.AND P1, PT, R3, 0x1, PT ;  /* 0x000000010300780c */ /* 0x000fc60003f24070 */
[----:B------:R-:W-:-:S04]  /*1330*/  UIADD3 UR6, UR6, 0x381c0, URZ ;  /* 0x000381c006067890 */ /* 0x000fc8000fffe03f */
[----:B------:R-:W-:-:S09]  /*1340*/  UPRMT UR6, URZ, 0x654, UR6 ;  /* 0x000006543f067896 */ /* 0x000fd20008000006 */
[----:B------:R-:W-:Y:S01]  /*1350*/  SYNCS.ARRIVE.TRANS64.RED.A1T0 RZ, [UR6], RZ ;  /* 0x000000ffffff79a7 */ /* 0x000fe20008100406 */
[----:B------:R-:W-:Y:S05]  /*1360*/  @P1 BRA `(.L_x_18) ;  /* 0x0000000000041947 */ /* 0x000fea0003800000 */
[----:B------:R-:W-:Y:S01]  /*1370*/  BPT.TRAP 0x1 ;  /* 0x000000040000795c */ /* 0x000fe20000300000 */
.L_x_18:
[----:B------:R-:W-:Y:S01]  /*1380*/  VIADD R4, R4, 0xffffffff ;  /* 0xffffffff04047836 */ /* 0x000fe20000000000 */
[----:B------:R-:W-:Y:S02]  /*1390*/  UIADD3 UR4, UR4, 0x1, URZ ;  /* 0x0000000104047890 */ /* 0x000fe4000fffe03f */
[----:B------:R-:W-:Y:S02]  /*13a0*/  UIADD3 UR5, UR5, 0x1, URZ ;  /* 0x0000000105057890 */ /* 0x000fe4000fffe03f */
[----:B------:R-:W-:Y:S01]  /*13b0*/  ISETP.GT.AND P1, PT, R4, 0x1, PT ;  /* 0x000000010400780c */ /* 0x000fe20003f24270 */
[----:B------:R-:W-:Y:S02]  /*13c0*/  UISETP.NE.AND UP0, UPT, UR4, 0x38, UPT ;  /* 0x000000380400788c */ /* 0x000fe4000bf05270 */
[----:B------:R-:W-:Y:S02]  /*13d0*/  UISETP.NE.AND UP1, UPT, UR5, 0x38, UPT ;  /* 0x000000380500788c */ /* 0x000fe4000bf25270 */
[----:B------:R-:W-:-:S02]  /*13e0*/  USEL UR6, URZ, 0x1, UP0 ;  /* 0x000000013f067887 */ /* 0x000fc40008000000 */
[----:B------:R-:W-:Y:S02]  /*13f0*/  USEL UR4, UR4, URZ, UP0 ;  /* 0x0000003f04047287 */ /* 0x000fe40008000000 */
[----:B------:R-:W-:Y:S02]  /*1400*/  USEL UR5, UR5, URZ, UP1 ;  /* 0x0000003f05057287 */ /* 0x000fe40008800000 */
[----:B------:R-:W-:Y:S01]  /*1410*/  UPLOP3.LUT UP0, UPT, UPT, UPT, UPT, 0x80, 0x0 ;  /* 0x000000000000789c */ /* 0x000fe20003f0f070 */
[----:B------:R-:W-:Y:S01]  /*1420*/  LOP3.LUT R8, R8, UR6, RZ, 0x3c, !PT ;  /* 0x0000000608087c12 */ /* 0x000fe2000f8e3cff */
[----:B------:R-:W-:Y:S09]  /*1430*/  @P1 BRA `(.L_x_19) ;  /* 0xfffffffc00681947 */ /* 0x000ff2000383ffff */
.L_x_14:
[----:B------:R-:W-:Y:S02]  /*1440*/  WARPGROUP.DEPBAR.LE gsb0, 0x0 ;  /* 0x00008000000079c5 */ /* 0x000fe40000010000 */
[----:B------:R-:W-:Y:S05]  /*1450*/  @!P0 BRA `(.L_x_20) ;  /* 0x0000000000448947 */ /* 0x000fea0003800000 */
[----:B------:R-:W-:-:S04]  /*1460*/  LOP3.LUT R4, R3, 0x1, RZ, 0xfc, !PT ;  /* 0x0000000103047812 */ /* 0x000fc800078efcff */
[----:B------:R-:W-:-:S13]  /*1470*/  ISETP.NE.AND P0, PT, R4, 0x3, PT ;  /* 0x000000030400780c */ /* 0x000fda0003f05270 */
[----:B------:R-:W-:Y:S05]  /*1480*/  @!P0 BRA `(.L_x_21) ;  /* 0x0000000000048947 */ /* 0x000fea0003800000 */
[----:B------:R-:W-:Y:S01]  /*1490*/  BPT.TRAP 0x1 ;  /* 0x000000040000795c */ /* 0x000fe20000300000 */
.L_x_21:
[----:B------:R-:W2:Y:S01]  /*14a0*/  S2R R11, SR_CgaCtaId ;  /* 0x00000000000b7919 */ /* 0x000ea20000008800 */
[----:B0-----:R-:W-:Y:S02]  /*14b0*/  SHF.R.U32.HI R6, RZ, 0x3, R9 ;  /* 0x00000003ff067819 */ /* 0x001fe40000011609 */
[----:B------:R-:W-:Y:S02]  /*14c0*/  MOV R4, 0x400 ;  /* 0x0000040000047802 */ /* 0x000fe40000000f00 */
[----:B------:R-:W-:Y:S01]  /*14d0*/  ISETP.GT.U32.AND P0, PT, R3, 0x1, PT ;  /* 0x000000010300780c */ /* 0x000fe20003f04070 */
[----:B------:R-:W-:-:S04]  /*14e0*/  IMAD.WIDE.U32 R6, R6, 0x24924925, RZ ;  /* 0x2492492506067825 */ /* 0x000fc800078e00ff */
[----:B------:R-:W-:Y:S01]  /*14f0*/  IMAD R6, R7, -0x38, R9 ;  /* 0xffffffc807067824 */ /* 0x000fe200078e0209 */
[----:B--2---:R-:W-:-:S05]  /*1500*/  LEA R11, R11, R4, 0x18 ;  /* 0x000000040b0b7211 */ /* 0x004fca00078ec0ff */
[----:B------:R-:W-:-:S04]  /*1510*/  IMAD R6, R6, 0x8, R11 ;  /* 0x0000000806067824 */ /* 0x000fc800078e020b */
[----:B------:R-:W-:-:S05]  /*1520*/  VIADD R6, R6, 0x381c0 ;  /* 0x000381c006067836 */ /* 0x000fca0000000000 */
[----:B------:R-:W-:-:S04]  /*1530*/  PRMT R6, RZ, 0x654, R6 ;  /* 0x00000654ff067816 */ /* 0x000fc80000000006 */
[----:B------:R2:W-:Y:S01]  /*1540*/  SYNCS.ARRIVE.TRANS64.RED.A1T0 RZ, [R6+URZ], RZ ;  /* 0x000000ff06ff79a7 */ /* 0x0005e2000810043f */
[----:B------:R-:W-:Y:S05]  /*1550*/  @P0 BRA `(.L_x_20) ;  /* 0x0000000000040947 */ /* 0x000fea0003800000 */
[----:B------:R-:W-:Y:S01]  /*1560*/  BPT.TRAP 0x1 ;  /* 0x000000040000795c */ /* 0x000fe20000300000 */
.L_x_20:
[----:B------:R-:W-:Y:S01]  /*1570*/  IMAD.SHL.U32 R13, R13, 0x40, RZ ;  /* 0x000000400d0d7824 */ /* 0x000fe200078e00ff */
[----:B------:R-:W-:Y:S01]  /*1580*/  ULDC.64 UR4, c[0x0][0x280] ;  /* 0x0000a00000047ab9 */ /* 0x000fe20000000a00 */
[----:B------:R-:W-:Y:S01]  /*1590*/  IMAD.SHL.U32 R15, R5, 0x40, RZ ;  /* 0x00000040050f7824 */ /* 0x000fe200078e00ff */
[----:B------:R-:W-:Y:S02]  /*15a0*/  SHF.R.S32.HI R3, RZ, 0x1f, R2 ;  /* 0x0000001fff037819 */ /* 0x000fe40000011402 */
[----:B------:R-:W-:Y:S02]  /*15b0*/  ISETP.GE.AND P0, PT, R13, UR5, PT ;  /* 0x000000050d007c0c */ /* 0x000fe4000bf06270 */
[----:B------:R-:W-:Y:S02]  /*15c0*/  LEA.HI R4, R3, R2, RZ, 0x2 ;  /* 0x0000000203047211 */ /* 0x000fe400078f10ff */
[----:B------:R-:W-:Y:S02]  /*15d0*/  ISETP.GE.OR P0, PT, R15, UR4, P0 ;  /* 0x000000040f007c0c */ /* 0x000fe40008706670 */
[----:B0-2---:R-:W-:-:S02]  /*15e0*/  SHF.R.S32.HI R6, RZ, 0x2, R4 ;  /* 0x00000002ff067819 */ /* 0x005fc40000011404 */
[----:B------:R-:W-:-:S04]  /*15f0*/  SHF.R.S32.HI R7, RZ, 0x1f, R4 ;  /* 0x0000001fff077819 */ /* 0x000fc80000011404 */
[----:B------:R-:W-:-:S04]  /*1600*/  LEA.HI R7, R7, R6, RZ, 0x3 ;  /* 0x0000000607077211 */ /* 0x000fc800078f18ff */
[----:B------:R-:W-:Y:S01]  /*1610*/  LOP3.LUT R9, R7, 0xfffffff8, RZ, 0xc0, !PT ;  /* 0xfffffff807097812 */ /* 0x000fe200078ec0ff */
[----:B------:R-:W-:Y:S06]  /*1620*/  @P0 EXIT ;  /* 0x000000000000094d */ /* 0x000fec0003800000 */
[----:B------:R-:W0:Y:S01]  /*1630*/  LDC.64 R10, c[0x0][0x658] ;  /* 0x00019600ff0a7b82 */ /* 0x000e220000000a00 */
[----:B------:R-:W-:Y:S01]  /*1640*/  LOP3.LUT R7, R4, 0x7ffffffc, RZ, 0xc0, !PT ;  /* 0x7ffffffc04077812 */ /* 0x000fe200078ec0ff */
[----:B------:R-:W-:Y:S01]  /*1650*/  IMAD.IADD R6, R6, 0x1, -R9 ;  /* 0x0000000106067824 */ /* 0x000fe200078e0a09 */
[----:B------:R-:W-:Y:S01]  /*1660*/  LEA.HI R17, R3, R2, RZ, 0x5 ;  /* 0x0000000203117211 */ /* 0x000fe200078f28ff */
[----:B------:R-:W-:Y:S02]  /*1670*/  ULDC.64 UR6, c[0x0][0x650] ;  /* 0x0001940000067ab9 */ /* 0x000fe40000000a00 */
[----:B------:R-:W-:Y:S01]  /*1680*/  IMAD.IADD R14, R2, 0x1, -R7 ;  /* 0x00000001020e7824 */ /* 0x000fe200078e0a07 */
[----:B------:R-:W-:Y:S02]  /*1690*/  SHF.R.S32.HI R7, RZ, 0x1f, R6 ;  /* 0x0000001fff077819 */ /* 0x000fe40000011406 */
[----:B------:R-:W-:Y:S01]  /*16a0*/  SHF.R.S32.HI R17, RZ, 0x5, R17 ;  /* 0x00000005ff117819 */ /* 0x000fe20000011411 */
[----:B------:R-:W-:-:S02]  /*16b0*/  IMAD.SHL.U32 R14, R14, 0x2, RZ ;  /* 0x000000020e0e7824 */ /* 0x000fc400078e00ff */
[----:B------:R-:W-:-:S03]  /*16c0*/  IMAD.WIDE R4, R5, 0x40, R6 ;  /* 0x0000004005047825 */ /* 0x000fc600078e0206 */
[----:B------:R-:W-:Y:S01]  /*16d0*/  SHF.R.S32.HI R8, RZ, 0x1f, R14 ;  /* 0x0000001fff087819 */ /* 0x000fe2000001140e */
[----:B------:R-:W-:Y:S01]  /*16e0*/  IMAD R15, R17, -0x10, -R15 ;  /* 0xfffffff0110f7824 */ /* 0x000fe200078e0a0f */
[----:B------:R-:W-:Y:S01]  /*16f0*/  IADD3 R2, P0, R13, R14, RZ ;  /* 0x0000000e0d027210 */ /* 0x000fe20007f1e0ff */
[----:B------:R-:W-:-:S03]  /*1700*/  IMAD.WIDE R4, R17, 0x10, R4 ;  /* 0x0000001011047825 */ /* 0x000fc600078e0204 */
[----:B------:R-:W-:Y:S02]  /*1710*/  LEA.HI.X.SX32 R3, R13, R8, 0x1, P0 ;  /* 0x000000080d037211 */ /* 0x000fe400000f0eff */
[----:B------:R-:W-:Y:S01]  /*1720*/  IADD3 R13, -R14, UR5, -R13 ;  /* 0x000000050e0d7c10 */ /* 0x000fe2000fffe90d */
[-C--:B0-----:R-:W-:Y:S01]  /*1730*/  IMAD R7, R5, R10.reuse, RZ ;  /* 0x0000000a05077224 */ /* 0x081fe200078e02ff */
[----:B------:R-:W-:Y:S01]  /*1740*/  IADD3 R15, R15, UR4, -R6 ;  /* 0x000000040f0f7c10 */ /* 0x000fe2000fffe806 */
[----:B------:R-:W-:-:S04]  /*1750*/  IMAD.WIDE.U32 R8, R4, R10, R2 ;  /* 0x0000000a04087225 */ /* 0x000fc800078e0002 */
[----:B------:R-:W-:Y:S01]  /*1760*/  IMAD R7, R4, R11, R7 ;  /* 0x0000000b04077224 */ /* 0x000fe200078e0207 */
[----:B------:R-:W-:Y:S02]  /*1770*/  LEA R16, P0, R10, R8, 0x3 ;  /* 0x000000080a107211 */ /* 0x000fe400078018ff */
[----:B------:R-:W-:Y:S01]  /*1780*/  IADD3 R8, P1, R8, UR6, RZ ;  /* 0x0000000608087c10 */ /* 0x000fe2000ff3e0ff */
[----:B------:R-:W-:-:S05]  /*1790*/  IMAD.IADD R7, R9, 0x1, R7 ;  /* 0x0000000109077824 */ /* 0x000fca00078e0207 */
[----:B------:R-:W-:Y:S02]  /*17a0*/  LEA.HI.X R11, R10, R7, R11, 0x3, P0 ;  /* 0x000000070a0b7211 */ /* 0x000fe400000f1c0b */
[----:B---3-5:R-:W-:Y:S02]  /*17b0*/  FSETP.NEU.AND P0, PT, R12, RZ, PT ;  /* 0x000000ff0c00720b */ /* 0x028fe40003f0d000 */
[----:B------:R-:W-:Y:S02]  /*17c0*/  IADD3 R10, P2, R16, UR6, RZ ;  /* 0x00000006100a7c10 */ /* 0x000fe4000ff5e0ff */
[----:B------:R-:W-:Y:S02]  /*17d0*/  IADD3.X R9, R7, UR7, RZ, P1, !PT ;  /* 0x0000000707097c10 */ /* 0x000fe40008ffe4ff */
[----:B------:R-:W-:-:S07]  /*17e0*/  IADD3.X R11, R11, UR7, RZ, P2, !PT ;  /* 0x000000070b0b7c10 */ /* 0x000fce00097fe4ff */
[----:B------:R-:W-:Y:S05]  /*17f0*/  @!P0 BRA `(.L_x_22) ;  /* 0x0000001800e08947 */ /* 0x000fea0003800000 */
[----:B------:R-:W-:Y:S01]  /*1800*/  ISETP.GE.AND P0, PT, R13, 0x1, PT ;  /* 0x000000010d00780c */ /* 0x000fe20003f06270 */
[----:B------:R-:W-:Y:S01]  /*1810*/  ULDC.64 UR4, c[0x0][0x630] ;  /* 0x00018c0000047ab9 */ /* 0x000fe20000000a00 */
[----:B------:R-:W-:Y:S01]  /*1820*/  ULDC.64 UR6, c[0x0][0x628] ;  /* 0x00018a0000067ab9 */ /* 0x000fe20000000a00 */
[----:B------:R-:W-:Y:S01]  /*1830*/  IMAD R17, R5, UR4, RZ ;  /* 0x0000000405117c24 */ /* 0x000fe2000f8e02ff */
[----:B------:R-:W-:Y:S01]  /*1840*/  ISETP.LT.OR P2, PT, R15, 0x1, !P0 ;  /* 0x000000010f00780c */ /* 0x000fe20004741670 */
[C---:B------:R-:W-:Y:S01]  /*1850*/  IMAD.WIDE.U32 R6, R4.reuse, UR4, R2 ;  /* 0x0000000404067c25 */ /* 0x040fe2000f8e0002 */
[----:B------:R-:W-:Y:S01]  /*1860*/  BSSY B0, `(.L_x_23) ;  /* 0x0000007000007945 */ /* 0x000fe20003800000 */
[----:B------:R-:W-:Y:S02]  /*1870*/  PRMT R14, RZ, 0x7610, R14 ;  /* 0x00007610ff0e7816 */ /* 0x000fe4000000000e */
[----:B------:R-:W-:Y:S01]  /*1880*/  IMAD R17, R4, UR5, R17 ;  /* 0x0000000504117c24 */ /* 0x000fe2000f8e0211 */
[----:B------:R-:W-:-:S04]  /*1890*/  IADD3 R6, P1, R6, UR6, RZ ;  /* 0x0000000606067c10 */ /* 0x000fc8000ff3e0ff */
[----:B------:R-:W-:-:S03]  /*18a0*/  IADD3.X R7, R7, UR7, R17, P1, !PT ;  /* 0x0000000707077c10 */ /* 0x000fc60008ffe411 */
[----:B------:R-:W-:Y:S06]  /*18b0*/  @P2 BRA `(.L_x_24) ;  /* 0x0000000000042947 */ /* 0x000fec0003800000 */
[----:B------:R0:W5:Y:S02]  /*18c0*/  LDG.E.U8 R14, desc[UR12][R6.64] ;  /* 0x0000000c060e7981 */ /* 0x000164000c1e1100 */
.L_x_24:
[----:B------:R-:W-:Y:S05]  /*18d0*/  BSYNC B0 ;  /* 0x0000000000007941 */ /* 0x000fea0003800000 */
.L_x_23:
[----:B-----5:R-:W-:Y:S01]  /*18e0*/  LOP3.LUT R14, R14, 0xff, RZ, 0xc0, !PT ;  /* 0x000000ff0e0e7812 */ /* 0x020fe200078ec0ff */
[----:B------:R-:W-:Y:S01]  /*18f0*/  BSSY B0, `(.L_x_25) ;  /* 0x000000c000007945 */ /* 0x000fe20003800000 */
[----:B------:R-:W-:Y:S02]  /*1900*/  ISETP.GE.AND P1, PT, R13, 0x2, PT ;  /* 0x000000020d00780c */ /* 0x000fe40003f26270 */
[----:B------:R-:W-:Y:S02]  /*1910*/  F2FP.F16.E4M3.UNPACK_B R14, R14 ;  /* 0x0000000eff0e723e */ /* 0x000fe400020006ff */
[----:B------:R-:W-:-:S03]  /*1920*/  ISETP.LT.OR P3, PT, R15, 0x1, !P1 ;  /* 0x000000010f00780c */ /* 0x000fc60004f61670 */
[----:B------:R-:W-:Y:S01]  /*1930*/  HADD2.F32 R17, -RZ, R14.H0_H0 ;  /* 0x2000000eff117230 */ /* 0x000fe20000004100 */
[----:B------:R-:W-:-:S04]  /*1940*/  PRMT R14, RZ, 0x7610, R14 ;  /* 0x00007610ff0e7816 */ /* 0x000fc8000000000e */
[----:B------:R-:W-:-:S04]  /*1950*/  FMUL R17, R17, R12 ;  /* 0x0000000c11117220 */ /* 0x000fc80000400000 */
[----:B-1----:R-:W-:-:S05]  /*1960*/  FFMA R17, R24, R0, R17 ;  /* 0x0000000018117223 */ /* 0x002fca0000000011 */
[----:B------:R-:W-:-:S05]  /*1970*/  F2FP.SATFINITE.E4M3.F32.PACK_AB_MERGE_C R17, RZ, R17, RZ ;  /* 0x00000011ff11723e */ /* 0x000fca00048070ff */
[----:B------:R1:W-:Y:S01]  /*1980*/  @!P2 STG.E.U8 desc[UR12][R8.64], R17 ;  /* 0x000000110800a986 */ /* 0x0003e2000c10110c */
[----:B------:R-:W-:Y:S05]  /*1990*/  @P3 BRA `(.L_x_26) ;  /* 0x0000000000043947 */ /* 0x000fea0003800000 */
[----:B------:R2:W5:Y:S02]  /*19a0*/  LDG.E.U8 R14, desc[UR12][R6.64+0x1] ;  /* 0x0000010c060e7981 */ /* 0x000564000c1e1100 */
.L_x_26:
[----:B------:R-:W-:Y:S05]  /*19b0*/  BSYNC B0 ;  /* 0x0000000000007941 */ /* 0x000fea0003800000 */
.L_x_25:
[----:B-----5:R-:W-:Y:S01]  /*19c0*/  LOP3.LUT R14, R14, 0xff, RZ, 0xc0, !PT ;  /* 0x000000ff0e0e7812 */ /* 0x020fe200078ec0ff */
[----:B------:R-:W-:Y:S01]  /*19d0*/  BSSY B0, `(.L_x_27) ;  /* 0x0000012000007945 */ /* 0x000fe20003800000 */
[----:B-1----:R-:W-:Y:S02]  /*19e0*/  IADD3 R17, P2, R4, 0x8, RZ ;  /* 0x0000000804117810 */ /* 0x002fe40007f5e0ff */
[----:B------:R-:W-:Y:S02]  /*19f0*/  F2FP.F16.E4M3.UNPACK_B R14, R14 ;  /* 0x0000000eff0e723e */ /* 0x000fe400020006ff */
[----:B------:R-:W-:Y:S01]  /*1a00*/  ISETP.LT.OR P0, PT, R15, 0x9, !P0 ;  /* 0x000000090f00780c */ /* 0x000fe20004701670 */
[----:B------:R-:W-:Y:S02]  /*1a10*/  IMAD.X R5, RZ, RZ, R5, P2 ;  /* 0x000000ffff057224 */ /* 0x000fe400010e0605 */
[----:B------:R-:W-:Y:S02]  /*1a20*/  HADD2.F32 R19, -RZ, R14.H0_H0 ;  /* 0x2000000eff137230 */ /* 0x000fe40000004100 */
[----:B------:R-:W-:-:S02]  /*1a30*/  IMAD R14, R5, UR4, RZ ;  /* 0x00000004050e7c24 */ /* 0x000fc4000f8e02ff */
[----:B------:R-:W-:-:S04]  /*1a40*/  IMAD.WIDE.U32 R2, R17, UR4, R2 ;  /* 0x0000000411027c25 */ /* 0x000fc8000f8e0002 */
[----:B------:R-:W-:Y:S01]  /*1a50*/  FMUL R4, R19, R12 ;  /* 0x0000000c13047220 */ /* 0x000fe20000400000 */
[----:B------:R-:W-:-:S03]  /*1a60*/  IMAD R17, R17, UR5, R14 ;  /* 0x0000000511117c24 */ /* 0x000fc6000f8e020e */
[----:B------:R-:W-:Y:S01]  /*1a70*/  FFMA R4, R25, R0, R4 ;  /* 0x0000000019047223 */ /* 0x000fe20000000004 */
[----:B------:R-:W-:-:S04]  /*1a80*/  IADD3 R2, P2, R2, UR6, RZ ;  /* 0x0000000602027c10 */ /* 0x000fc8000ff5e0ff */
[----:B------:R-:W-:Y:S02]  /*1a90*/  F2FP.SATFINITE.E4M3.F32.PACK_AB_MERGE_C R5, RZ, R4, RZ ;  /* 0x00000004ff05723e */ /* 0x000fe400048070ff */
[----:B------:R-:W-:Y:S02]  /*1aa0*/  IADD3.X R3, R3, UR7, R17, P2, !PT ;  /* 0x0000000703037c10 */ /* 0x000fe400097fe411 */
[----:B------:R-:W-:Y:S01]  /*1ab0*/  PRMT R4, RZ, 0x7610, R4 ;  /* 0x00007610ff047816 */ /* 0x000fe20000000004 */
[----:B------:R1:W-:Y:S01]  /*1ac0*/  @!P3 STG.E.U8 desc[UR12][R8.64+0x1], R5 ;  /* 0x000001050800b986 */ /* 0x0003e2000c10110c */
[----:B------:R-:W-:Y:S05]  /*1ad0*/  @P0 BRA `(.L_x_28) ;  /* 0x0000000000040947 */ /* 0x000fea0003800000 */
[----:B------:R3:W5:Y:S02]  /*1ae0*/  LDG.E.U8 R4, desc[UR12][R2.64] ;  /* 0x0000000c02047981 */ /* 0x000764000c1e1100 */
.L_x_28:
[----:B------:R-:W-:Y:S05]  /*1af0*/  BSYNC B0 ;  /* 0x0000000000007941 */ /* 0x000fea0003800000 */
.L_x_27:
[----:B-----5:R-:W-:Y:S01]  /*1b00*/  LOP3.LUT R4, R4, 0xff, RZ, 0xc0, !PT ;  /* 0x000000ff04047812 */ /* 0x020fe200078ec0ff */
[----:B------:R-:W-:Y:S01]  /*1b10*/  BSSY B0, `(.L_x_29) ;  /* 0x000000b000007945 */ /* 0x000fe20003800000 */
[----:B------:R-:W-:Y:S02]  /*1b20*/  ISETP.LT.OR P1, PT, R15, 0x9, !P1 ;  /* 0x000000090f00780c */ /* 0x000fe40004f21670 */
[----:B------:R-:W-:-:S05]  /*1b30*/  F2FP.F16.E4M3.UNPACK_B R4, R4 ;  /* 0x00000004ff04723e */ /* 0x000fca00020006ff */
[----:B-1----:R-:W-:Y:S01]  /*1b40*/  HADD2.F32 R5, -RZ, R4.H0_H0 ;  /* 0x20000004ff057230 */ /* 0x002fe20000004100 */
[----:B------:R-:W-:-:S04]  /*1b50*/  PRMT R4, RZ, 0x7610, R4 ;  /* 0x00007610ff047816 */ /* 0x000fc80000000004 */
[----:B------:R-:W-:-:S04]  /*1b60*/  FMUL R5, R5, R12 ;  /* 0x0000000c05057220 */ /* 0x000fc80000400000 */
[----:B------:R-:W-:-:S05]  /*1b70*/  FFMA R5, R26, R0, R5 ;  /* 0x000000001a057223 */ /* 0x000fca0000000005 */
[----:B------:R-:W-:-:S05]  /*1b80*/  F2FP.SATFINITE.E4M3.F32.PACK_AB_MERGE_C R5, RZ, R5, RZ ;  /* 0x00000005ff05723e */ /* 0x000fca00048070ff */
[----:B------:R1:W-:Y:S01]  /*1b90*/  @!P0 STG.E.U8 desc[UR12][R10.64], R5 ;  /* 0x000000050a008986 */ /* 0x0003e2000c10110c */
[----:B------:R-:W-:Y:S05]  /*1ba0*/  @P1 BRA `(.L_x_30) ;  /* 0x0000000000041947 */ /* 0x000fea0003800000 */
[----:B------:R4:W5:Y:S02]  /*1bb0*/  LDG.E.U8 R4, desc[UR12][R2.64+0x1] ;  /* 0x0000010c02047981 */ /* 0x000964000c1e1100 */
.L_x_30:
[----:B------:R-:W-:Y:S05]  /*1bc0*/  BSYNC B0 ;  /* 0x0000000000007941 */ /* 0x000fea0003800000 */
.L_x_29:
[----:B-----5:R-:W-:Y:S01]  /*1bd0*/  LOP3.LUT R4, R4, 0xff, RZ, 0xc0, !PT ;  /* 0x000000ff04047812 */ /* 0x020fe200078ec0ff */
[----:B------:R-:W-:Y:S01]  /*1be0*/  BSSY B0, `(.L_x_31) ;  /* 0x000000c000007945 */ /* 0x000fe20003800000 */
[----:B------:R-:W-:Y:S02]  /*1bf0*/  ISETP.GE.AND P0, PT, R13, 0x9, PT ;  /* 0x000000090d00780c */ /* 0x000fe40003f06270 */
[----:B------:R-:W-:Y:S02]  /*1c00*/  F2FP.F16.E4M3.UNPACK_B R4, R4 ;  /* 0x00000004ff04723e */ /* 0x000fe400020006ff */
[----:B------:R-:W-:-:S03]  /*1c10*/  ISETP.LT.OR P2, PT, R15, 0x1, !P0 ;  /* 0x000000010f00780c */ /* 0x000fc60004741670 */
[----:B-1----:R-:W-:-:S05]  /*1c20*/  HADD2.F32 R5, -RZ, R4.H0_H0 ;  /* 0x20000004ff057230 */ /* 0x002fca0000004100 */
[----:B------:R-:W-:-:S04]  /*1c30*/  FMUL R4, R5, R12 ;  /* 0x0000000c05047220 */ /* 0x000fc80000400000 */
[----:B------:R-:W-:-:S05]  /*1c40*/  FFMA R4, R27, R0, R4 ;  /* 0x000000001b047223 */ /* 0x000fca0000000004 */
[----:B------:R-:W-:Y:S02]  /*1c50*/  F2FP.SATFINITE.E4M3.F32.PACK_AB_MERGE_C R5, RZ, R4, RZ ;  /* 0x00000004ff05723e */ /* 0x000fe400048070ff */
[----:B------:R-:W-:-:S03]  /*1c60*/  PRMT R4, RZ, 0x7610, R4 ;  /* 0x00007610ff047816 */ /* 0x000fc60000000004 */
[----:B------:R1:W-:Y:S01]  /*1c70*/  @!P1 STG.E.U8 desc[UR12][R10.64+0x1], R5 ;  /* 0x000001050a009986 */ /* 0x0003e2000c10110c */
[----:B------:R-:W-:Y:S05]  /*1c80*/  @P2 BRA `(.L_x_32) ;  /* 0x0000000000042947 */ /* 0x000fea0003800000 */
[----:B------:R0:W5:Y:S02]  /*1c90*/  LDG.E.U8 R4, desc[UR12][R6.64+0x8] ;  /* 0x0000080c06047981 */ /* 0x000164000c1e1100 */
.L_x_32:
[----:B------:R-:W-:Y:S05]  /*1ca0*/  BSYNC B0 ;  /* 0x0000000000007941 */ /* 0x000fea0003800000 */
.L_x_31:
[----:B-----5:R-:W-:Y:S01]  /*1cb0*/  LOP3.LUT R4, R4, 0xff, RZ, 0xc0, !PT ;  /* 0x000000ff04047812 */ /* 0x020fe200078ec0ff */
[----:B------:R-:W-:Y:S01]  /*1cc0*/  BSSY B0, `(.L_x_33) ;  /* 0x000000c000007945 */ /* 0x000fe20003800000 */
[----:B------:R-:W-:Y:S02]  /*1cd0*/  ISETP.GE.AND P1, PT, R13, 0xa, PT ;  /* 0x0000000a0d00780c */ /* 0x000fe40003f26270 */
[----:B------:R-:W-:Y:S02]  /*1ce0*/  F2FP.F16.E4M3.UNPACK_B R4, R4 ;  /* 0x00000004ff04723e */ /* 0x000fe400020006ff */
[----:B------:R-:W-:-:S03]  /*1cf0*/  ISETP.LT.OR P3, PT, R15, 0x1, !P1 ;  /* 0x000000010f00780c */ /* 0x000fc60004f61670 */
        /* <DEDUP_REMOVED lines=8> */
.L_x_34:
[----:B------:R-:W-:Y:S05]  /*1d80*/  BSYNC B0 ;  /* 0x0000000000007941 */ /* 0x000fea0003800000 */
.L_x_33:
[----:B-----5:R-:W-:Y:S01]  /*1d90*/  LOP3.LUT R4, R4, 0xff, RZ, 0xc0, !PT ;  /* 0x000000ff04047812 */ /* 0x020fe200078ec0ff */
[----:B------:R-:W-:Y:S01]  /*1da0*/  BSSY B0, `(.L_x_35) ;  /* 0x000000b000007945 */ /* 0x000fe20003800000 */
[----:B------:R-:W-:Y:S02]  /*1db0*/  ISETP.LT.OR P0, PT, R15, 0x9, !P0 ;  /* 0x000000090f00780c */ /* 0x000fe40004701670 */
[----:B------:R-:W-:-:S05]  /*1dc0*/  F2FP.F16.E4M3.UNPACK_B R4, R4 ;  /* 0x00000004ff04723e */ /* 0x000fca00020006ff */
        /* <DEDUP_REMOVED lines=8> */
.L_x_36:
[----:B------:R-:W-:Y:S05]  /*1e50*/  BSYNC B0 ;  /* 0x0000000000007941 */ /* 0x000fea0003800000 */
.L_x_35:
        /* <DEDUP_REMOVED lines=12> */
.L_x_38:
[----:B------:R-:W-:Y:S05]  /*1f20*/  BSYNC B0 ;  /* 0x0000000000007941 */ /* 0x000fea0003800000 */
.L_x_37:
        /* <DEDUP_REMOVED lines=13> */
.L_x_40:
[----:B------:R-:W-:Y:S05]  /*2000*/  BSYNC B0 ;  /* 0x0000000000007941 */ /* 0x000fea0003800000 */
.L_x_39:
        /* <DEDUP_REMOVED lines=13> */
.L_x_42:
[----:B------:R-:W-:Y:S05]  /*20e0*/  BSYNC B0 ;  /* 0x0000000000007941 */ /* 0x000fea0003800000 */
.L_x_41:
        /* <DEDUP_REMOVED lines=12> */
.L_x_44:
[----:B------:R-:W-:Y:S05]  /*21b0*/  BSYNC B0 ;  /* 0x0000000000007941 */ /* 0x000fea0003800000 */
.L_x_43:
        /* <DEDUP_REMOVED lines=12> */
.L_x_46:
[----:B------:R-:W-:Y:S05]  /*2280*/  BSYNC B0 ;  /* 0x0000000000007941 */ /* 0x000fea0003800000 */
.L_x_45:
        /* <DEDUP_REMOVED lines=13> */
.L_x_48:
[----:B------:R-:W-:Y:S05]  /*2360*/  BSYNC B0 ;  /* 0x0000000000007941 */ /* 0x000fea0003800000 */
.L_x_47:
        /* <DEDUP_REMOVED lines=13> */
.L_x_50:
[----:B------:R-:W-:Y:S05]  /*2440*/  BSYNC B0 ;  /* 0x0000000000007941 */ /* 0x000fea0003800000 */
.L_x_49:
        /* <DEDUP_REMOVED lines=12> */
.L_x_52:
[----:B------:R-:W-:Y:S05]  /*2510*/  BSYNC B0 ;  /* 0x0000000000007941 */ /* 0x000fea0003800000 */
.L_x_51:
        /* <DEDUP_REMOVED lines=12> */
.L_x_54:
[----:B------:R-:W-:Y:S05]  /*25e0*/  BSYNC B0 ;  /* 0x0000000000007941 */ /* 0x000fea0003800000 */
.L_x_53:
        /* <DEDUP_REMOVED lines=13> */
.L_x_56:
[----:B------:R-:W-:Y:S05]  /*26c0*/  BSYNC B0 ;  /* 0x0000000000007941 */ /* 0x000fea0003800000 */
.L_x_55:
        /* <DEDUP_REMOVED lines=13> */
.L_x_58:
[----:B------:R-:W-:Y:S05]  /*27a0*/  BSYNC B0 ;  /* 0x0000000000007941 */ /* 0x000fea0003800000 */
.L_x_57:
        /* <DEDUP_REMOVED lines=12> */
.L_x_60:
[----:B------:R-:W-:Y:S05]  /*2870*/  BSYNC B0 ;  /* 0x0000000000007941 */ /* 0x000fea0003800000 */
.L_x_59:
        /* <DEDUP_REMOVED lines=12> */
.L_x_62:
[----:B------:R-:W-:Y:S05]  /*2940*/  BSYNC B0 ;  /* 0x0000000000007941 */ /* 0x000fea0003800000 */
.L_x_61:
        /* <DEDUP_REMOVED lines=13> */
.L_x_64:
[----:B------:R-:W-:Y:S05]  /*2a20*/  BSYNC B0 ;  /* 0x0000000000007941 */ /* 0x000fea0003800000 */
.L_x_63:
        /* <DEDUP_REMOVED lines=13> */
.L_x_66:
[----:B------:R-:W-:Y:S05]  /*2b00*/  BSYNC B0 ;  /* 0x0000000000007941 */ /* 0x000fea0003800000 */
.L_x_65:
        /* <DEDUP_REMOVED lines=12> */
.L_x_68:
[----:B------:R-:W-:Y:S05]  /*2bd0*/  BSYNC B0 ;  /* 0x0000000000007941 */ /* 0x000fea0003800000 */
.L_x_67:
        /* <DEDUP_REMOVED lines=12> */
.L_x_70:
[----:B------:R-:W-:Y:S05]  /*2ca0*/  BSYNC B0 ;  /* 0x0000000000007941 */ /* 0x000fea0003800000 */
.L_x_69:
        /* <DEDUP_REMOVED lines=13> */
.L_x_72:
[----:B------:R-:W-:Y:S05]  /*2d80*/  BSYNC B0 ;  /* 0x0000000000007941 */ /* 0x000fea0003800000 */
.L_x_71:
[----:B-----5:R-:W-:Y:S01]  /*2d90*/  F2FP.F16.E4M3.UNPACK_B R4, R4 ;  /* 0x00000004ff04723e */ /* 0x020fe200020006ff */
[----:B------:R-:W-:Y:S01]  /*2da0*/  BSSY B0, `(.L_x_73) ;  /* 0x000000b000007945 */ /* 0x000fe20003800000 */
[----:B------:R-:W-:-:S03]  /*2db0*/  ISETP.GE.AND P1, PT, R13, 0x32, PT ;  /* 0x000000320d00780c */ /* 0x000fc60003f26270 */
[----:B-1----:R-:W-:Y:S01]  /*2dc0*/  HADD2.F32 R5, -RZ, R4.H0_H0 ;  /* 0x20000004ff057230 */ /* 0x002fe20000004100 */
[----:B------:R-:W-:Y:S02]  /*2dd0*/  ISETP.LT.OR P3, PT, R15, 0x1, !P1 ;  /* 0x000000010f00780c */ /* 0x000fe40004f61670 */
[----:B------:R-:W-:Y:S02]  /*2de0*/  PRMT R4, RZ, 0x7610, R4 ;  /* 0x00007610ff047816 */ /* 0x000fe40000000004 */
[----:B------:R-:W-:-:S04]  /*2df0*/  FMUL R5, R5, R12 ;  /* 0x0000000c05057220 */ /* 0x000fc80000400000 */
[----:B------:R-:W-:-:S05]  /*2e00*/  FFMA R5, R48, R0, R5 ;  /* 0x0000000030057223 */ /* 0x000fca0000000005 */
[----:B------:R-:W-:-:S05]  /*2e10*/  F2FP.SATFINITE.E4M3.F32.PACK_AB_MERGE_C R5, RZ, R5, RZ ;  /* 0x00000005ff05723e */ /* 0x000fca00048070ff */
[----:B------:R1:W-:Y:S01]  /*2e20*/  @!P2 STG.E.U8 desc[UR12][R8.64+0x30], R5 ;  /* 0x000030050800a986 */ /* 0x0003e2000c10110c */
[----:B------:R-:W-:Y:S05]  /*2e30*/  @P3 BRA `(.L_x_74) ;  /* 0x0000000000043947 */ /* 0x000fea0003800000 */
[----:B------:R0:W5:Y:S02]  /*2e40*/  LDG.E.U8 R4, desc[UR12][R6.64+0x31] ;  /* 0x0000310c06047981 */ /* 0x000164000c1e1100 */
.L_x_74:
[----:B------:R-:W-:Y:S05]  /*2e50*/  BSYNC B0 ;  /* 0x0000000000007941 */ /* 0x000fea0003800000 */
.L_x_73:
[----:B-----5:R-:W-:Y:S01]  /*2e60*/  F2FP.F16.E4M3.UNPACK_B R4, R4 ;  /* 0x00000004ff04723e */ /* 0x020fe200020006ff */
[----:B------:R-:W-:Y:S01]  /*2e70*/  BSSY B0, `(.L_x_75) ;  /* 0x000000a000007945 */ /* 0x000fe20003800000 */
        /* <DEDUP_REMOVED lines=9> */
.L_x_76:
[----:B------:R-:W-:Y:S05]  /*2f10*/  BSYNC B0 ;  /* 0x0000000000007941 */ /* 0x000fea0003800000 */
.L_x_75:
[----:B-----5:R-:W-:Y:S01]  /*2f20*/  F2FP.F16.E4M3.UNPACK_B R4, R4 ;  /* 0x00000004ff04723e */ /* 0x020fe200020006ff */
[----:B------:R-:W-:Y:S01]  /*2f30*/  BSSY B0, `(.L_x_77) ;  /* 0x000000a000007945 */ /* 0x000fe20003800000 */
        /* <DEDUP_REMOVED lines=9> */
.L_x_78:
[----:B------:R-:W-:Y:S05]  /*2fd0*/  BSYNC B0 ;  /* 0x0000000000007941 */ /* 0x000fea0003800000 */
.L_x_77:
[----:B-----5:R-:W-:Y:S01]  /*2fe0*/  F2FP.F16.E4M3.UNPACK_B R4, R4 ;  /* 0x00000004ff04723e */ /* 0x020fe200020006ff */
[----:B------:R-:W-:Y:S01]  /*2ff0*/  BSSY B0, `(.L_x_79) ;  /* 0x000000b000007945 */ /* 0x000fe20003800000 */
[----:B------:R-:W-:-:S03]  /*3000*/  ISETP.GE.AND P0, PT, R13, 0x39, PT ;  /* 0x000000390d00780c */ /* 0x000fc60003f06270 */
[----:B-1----:R-:W-:Y:S01]  /*3010*/  HADD2.F32 R5, -RZ, R4.H0_H0 ;  /* 0x20000004ff057230 */ /* 0x002fe20000004100 */
[----:B------:R-:W-:-:S04]  /*3020*/  ISETP.LT.OR P2, PT, R15, 0x1, !P0 ;  /* 0x000000010f00780c */ /* 0x000fc80004741670 */
[----:B------:R-:W-:-:S04]  /*3030*/  FMUL R4, R5, R12 ;  /* 0x0000000c05047220 */ /* 0x000fc80000400000 */
[----:B------:R-:W-:-:S05]  /*3040*/  FFMA R4, R51, R0, R4 ;  /* 0x0000000033047223 */ /* 0x000fca0000000004 */
[----:B------:R-:W-:Y:S02]  /*3050*/  F2FP.SATFINITE.E4M3.F32.PACK_AB_MERGE_C R5, RZ, R4, RZ ;  /* 0x00000004ff05723e */ /* 0x000fe400048070ff */
[----:B------:R-:W-:-:S03]  /*3060*/  PRMT R4, RZ, 0x7610, R4 ;  /* 0x00007610ff047816 */ /* 0x000fc60000000004 */
[----:B------:R1:W-:Y:S01]  /*3070*/  @!P1 STG.E.U8 desc[UR12][R10.64+0x31], R5 ;  /* 0x000031050a009986 */ /* 0x0003e2000c10110c */
[----:B------:R-:W-:Y:S05]  /*3080*/  @P2 BRA `(.L_x_80) ;  /* 0x0000000000042947 */ /* 0x000fea0003800000 */
[----:B------:R0:W5:Y:S02]  /*3090*/  LDG.E.U8 R4, desc[UR12][R6.64+0x38] ;  /* 0x0000380c06047981 */ /* 0x000164000c1e1100 */
.L_x_80:
[----:B------:R-:W-:Y:S05]  /*30a0*/  BSYNC B0 ;  /* 0x0000000000007941 */ /* 0x000fea0003800000 */
.L_x_79:
        /* <DEDUP_REMOVED lines=12> */
.L_x_82:
[----:B------:R-:W-:Y:S05]  /*3170*/  BSYNC B0 ;  /* 0x0000000000007941 */ /* 0x000fea0003800000 */
.L_x_81:
        /* <DEDUP_REMOVED lines=11> */
.L_x_84:
[----:B------:R-:W-:Y:S05]  /*3230*/  BSYNC B0 ;  /* 0x0000000000007941 */ /* 0x000fea0003800000 */
.L_x_83:
        /* <DEDUP_REMOVED lines=11> */
.L_x_86:
[----:B------:R-:W-:Y:S05]  /*32f0*/  BSYNC B0 ;  /* 0x0000000000007941 */ /* 0x000fea0003800000 */
.L_x_85:
[----:B-----5:R-:W-:-:S05]  /*3300*/  F2FP.F16.E4M3.UNPACK_B R4, R4 ;  /* 0x00000004ff04723e */ /* 0x020fca00020006ff */
[----:B0--34-:R-:W-:-:S05]  /*3310*/  HADD2.F32 R3, -RZ, R4.H0_H0 ;  /* 0x20000004ff037230 */ /* 0x019fca0000004100 */
[----:B------:R-:W-:-:S04]  /*3320*/  FMUL R12, R3, R12 ;  /* 0x0000000c030c7220 */ /* 0x000fc80000400000 */
[----:B------:R-:W-:-:S05]  /*3330*/  FFMA R12, R55, R0, R12 ;  /* 0x00000000370c7223 */ /* 0x000fca000000000c */
[----:B------:R-:W-:Y:S01]  /*3340*/  F2FP.SATFINITE.E4M3.F32.PACK_AB_MERGE_C R3, RZ, R12, RZ ;  /* 0x0000000cff03723e */ /* 0x000fe200048070ff */
[----:B------:R-:W-:Y:S06]  /*3350*/  @P1 EXIT ;  /* 0x000000000000194d */ /* 0x000fec0003800000 */
[----:B------:R-:W-:Y:S01]  /*3360*/  STG.E.U8 desc[UR12][R10.64+0x39], R3 ;  /* 0x000039030a007986 */ /* 0x000fe2000c10110c */
[----:B------:R-:W-:Y:S05]  /*3370*/  EXIT ;  /* 0x000000000000794d */ /* 0x000fea0003800000 */
.L_x_22:
[C---:B------:R-:W-:Y:S01]  /*3380*/  ISETP.GE.AND P1, PT, R13.reuse, 0x1, PT ;  /* 0x000000010d00780c */ /* 0x040fe20003f26270 */
[-C--:B-1----:R-:W-:Y:S01]  /*3390*/  FMUL R24, R24, R0.reuse ;  /* 0x0000000018187220 */ /* 0x082fe20000400000 */
[----:B------:R-:W-:Y:S01]  /*33a0*/  ISETP.GE.AND P2, PT, R13, 0x2, PT ;  /* 0x000000020d00780c */ /* 0x000fe20003f46270 */
[-C--:B------:R-:W-:Y:S01]  /*33b0*/  FMUL R25, R25, R0.reuse ;  /* 0x0000000019197220 */ /* 0x080fe20000400000 */
[----:B------:R-:W-:Y:S01]  /*33c0*/  ISETP.LT.OR P0, PT, R15, 0x1, !P1 ;  /* 0x000000010f00780c */ /* 0x000fe20004f01670 */
[-C--:B------:R-:W-:Y:S01]  /*33d0*/  FMUL R27, R27, R0.reuse ;  /* 0x000000001b1b7220 */ /* 0x080fe20000400000 */
[C---:B------:R-:W-:Y:S01]  /*33e0*/  ISETP.LT.OR P4, PT, R15.reuse, 0x1, !P2 ;  /* 0x000000010f00780c */ /* 0x040fe20005781670 */
[----:B------:R-:W-:Y:S01]  /*33f0*/  FMUL R26, R26, R0 ;  /* 0x000000001a1a7220 */ /* 0x000fe20000400000 */
[----:B------:R-:W-:Y:S01]  /*3400*/  F2FP.SATFINITE.E4M3.F32.PACK_AB_MERGE_C R3, RZ, R24, RZ ;  /* 0x00000018ff03723e */ /* 0x000fe200048070ff */
[-C--:B------:R-:W-:Y:S01]  /*3410*/  FMUL R28, R28, R0.reuse ;  /* 0x000000001c1c7220 */ /* 0x080fe20000400000 */
[----:B------:R-:W-:Y:S01]  /*3420*/  ISETP.LT.OR P3, PT, R15, 0x9, !P2 ;  /* 0x000000090f00780c */ /* 0x000fe20005761670 */
[-C--:B------:R-:W-:Y:S01]  /*3430*/  FMUL R29, R29, R0.reuse ;  /* 0x000000001d1d7220 */ /* 0x080fe20000400000 */
[----:B------:R-:W-:Y:S01]  /*3440*/  F2FP.SATFINITE.E4M3.F32.PACK_AB_MERGE_C R25, RZ, R25, RZ ;  /* 0x00000019ff19723e */ /* 0x000fe200048070ff */
[-C--:B------:R-:W-:Y:S01]  /*3450*/  FMUL R31, R31, R0.reuse ;  /* 0x000000001f1f7220 */ /* 0x080fe20000400000 */
[----:B------:R-:W-:Y:S01]  /*3460*/  ISETP.LT.OR P1, PT, R15, 0x9, !P1 ;  /* 0x000000090f00780c */ /* 0x000fe20004f21670 */
[-C--:B------:R-:W-:Y:S01]  /*3470*/  FMUL R30, R30, R0.reuse ;  /* 0x000000001e1e7220 */ /* 0x080fe20000400000 */
[C---:B------:R-:W-:Y:S01]  /*3480*/  ISETP.GE.AND P2, PT, R13.reuse, 0xa, PT ;  /* 0x0000000a0d00780c */ /* 0x040fe20003f46270 */
[----:B------:R0:W-:Y:S01]  /*3490*/  @!P0 STG.E.U8 desc[UR12][R8.64], R3 ;  /* 0x0000000308008986 */ /* 0x0001e2000c10110c */
[----:B------:R-:W-:Y:S01]  /*34a0*/  ISETP.GE.AND P0, PT, R13, 0x9, PT ;  /* 0x000000090d00780c */ /* 0x000fe20003f06270 */
[-C--:B------:R-:W-:Y:S01]  /*34b0*/  FMUL R32, R32, R0.reuse ;  /* 0x0000000020207220 */ /* 0x080fe20000400000 */
[----:B------:R-:W-:Y:S01]  /*34c0*/  F2FP.SATFINITE.E4M3.F32.PACK_AB_MERGE_C R27, RZ, R27, RZ ;  /* 0x0000001bff1b723e */ /* 0x000fe200048070ff */
[----:B------:R-:W-:Y:S01]  /*34d0*/  @!P4 STG.E.U8 desc[UR12][R8.64+0x1], R25 ;  /* 0x000001190800c986 */ /* 0x000fe2000c10110c */
[----:B------:R-:W-:Y:S01]  /*34e0*/  ISETP.LT.OR P5, PT, R15, 0x1, !P0 ;  /* 0x000000010f00780c */ /* 0x000fe200047a1670 */
[-C--:B------:R-:W-:Y:S01]  /*34f0*/  FMUL R33, R33, R0.reuse ;  /* 0x0000000021217220 */ /* 0x080fe20000400000 */
[C---:B------:R-:W-:Y:S01]  /*3500*/  ISETP.LT.OR P4, PT, R15.reuse, 0x1, !P2 ;  /* 0x000000010f00780c */ /* 0x040fe20005781670 */
[----:B------:R-:W-:Y:S01]  /*3510*/  @!P3 STG.E.U8 desc[UR12][R10.64+0x1], R27 ;  /* 0x0000011b0a00b986 */ /* 0x000fe2000c10110c */
[----:B------:R-:W-:Y:S01]  /*3520*/  ISETP.LT.OR P3, PT, R15, 0x9, !P2 ;  /* 0x000000090f00780c */ /* 0x000fe20005761670 */
[----:B------:R-:W-:Y:S01]  /*3530*/  FMUL R35, R35, R0 ;  /* 0x0000000023237220 */ /* 0x000fe20000400000 */
[----:B------:R-:W-:Y:S01]  /*3540*/  F2FP.SATFINITE.E4M3.F32.PACK_AB_MERGE_C R5, RZ, R28, RZ ;  /* 0x0000001cff05723e */ /* 0x000fe200048070ff */
[----:B------:R-:W-:Y:S01]  /*3550*/  FMUL R34, R34, R0 ;  /* 0x0000000022227220 */ /* 0x000fe20000400000 */
[----:B0-----:R-:W-:Y:S01]  /*3560*/  F2FP.SATFINITE.E4M3.F32.PACK_AB_MERGE_C R3, RZ, R26, RZ ;  /* 0x0000001aff03723e */ /* 0x001fe200048070ff */
[-C--:B------:R-:W-:Y:S01]  /*3570*/  FMUL R36, R36, R0.reuse ;  /* 0x0000000024247220 */ /* 0x080fe20000400000 */
[----:B------:R-:W-:Y:S01]  /*3580*/  F2FP.SATFINITE.E4M3.F32.PACK_AB_MERGE_C R29, RZ, R29, RZ ;  /* 0x0000001dff1d723e */ /* 0x000fe200048070ff */
[-C--:B------:R-:W-:Y:S01]  /*3590*/  FMUL R37, R37, R0.reuse ;  /* 0x0000000025257220 */ /* 0x080fe20000400000 */
[----:B------:R-:W-:Y:S01]  /*35a0*/  ISETP.LT.OR P0, PT, R15, 0x9, !P0 ;  /* 0x000000090f00780c */ /* 0x000fe20004701670 */
[----:B------:R0:W-:Y:S01]  /*35b0*/  @!P1 STG.E.U8 desc[UR12][R10.64], R3 ;  /* 0x000000030a009986 */ /* 0x0001e2000c10110c */
[----:B------:R-:W-:Y:S01]  /*35c0*/  ISETP.GE.AND P1, PT, R13, 0x11, PT ;  /* 0x000000110d00780c */ /* 0x000fe20003f26270 */
[-C--:B------:R-:W-:Y:S01]  /*35d0*/  FMUL R39, R39, R0.reuse ;  /* 0x0000000027277220 */ /* 0x080fe20000400000 */
[----:B------:R-:W-:Y:S01]  /*35e0*/  ISETP.GE.AND P2, PT, R13, 0x12, PT ;  /* 0x000000120d00780c */ /* 0x000fe20003f46270 */
[----:B------:R1:W-:Y:S01]  /*35f0*/  @!P5 STG.E.U8 desc[UR12][R8.64+0x8], R5 ;  /* 0x000008050800d986 */ /* 0x0003e2000c10110c */
[----:B------:R-:W-:Y:S01]  /*3600*/  F2FP.SATFINITE.E4M3.F32.PACK_AB_MERGE_C R31, RZ, R31, RZ ;  /* 0x0000001fff1f723e */ /* 0x000fe200048070ff */
[-C--:B------:R-:W-:Y:S01]  /*3610*/  FMUL R38, R38, R0.reuse ;  /* 0x0000000026267220 */ /* 0x080fe20000400000 */
[C---:B------:R-:W-:Y:S01]  /*3620*/  ISETP.LT.OR P5, PT, R15.reuse, 0x1, !P1 ;  /* 0x000000010f00780c */ /* 0x040fe20004fa1670 */
[----:B------:R-:W-:Y:S01]  /*3630*/  @!P4 STG.E.U8 desc[UR12][R8.64+0x9], R29 ;  /* 0x0000091d0800c986 */ /* 0x000fe2000c10110c */
[----:B------:R-:W-:Y:S01]  /*3640*/  ISETP.LT.OR P4, PT, R15, 0x1, !P2 ;  /* 0x000000010f00780c */ /* 0x000fe20005781670 */
[----:B------:R-:W-:Y:S01]  /*3650*/  FMUL R40, R40, R0 ;  /* 0x0000000028287220 */ /* 0x000fe20000400000 */
[----:B------:R-:W-:Y:S01]  /*3660*/  F2FP.SATFINITE.E4M3.F32.PACK_AB_MERGE_C R33, RZ, R33, RZ ;  /* 0x00000021ff21723e */ /* 0x000fe200048070ff */
[----:B------:R-:W-:Y:S01]  /*3670*/  @!P3 STG.E.U8 desc[UR12][R10.64+0x9], R31 ;  /* 0x0000091f0a00b986 */ /* 0x000fe2000c10110c */
[----:B0-----:R-:W-:Y:S01]  /*3680*/  F2FP.SATFINITE.E4M3.F32.PACK_AB_MERGE_C R3, RZ, R30, RZ ;  /* 0x0000001eff03723e */ /* 0x001fe200048070ff */
[-C--:B------:R-:W-:Y:S01]  /*3690*/  FMUL R41, R41, R0.reuse ;  /* 0x0000000029297220 */ /* 0x080fe20000400000 */
[C---:B------:R-:W-:Y:S01]  /*36a0*/  ISETP.LT.OR P3, PT, R15.reuse, 0x9, !P2 ;  /* 0x000000090f00780c */ /* 0x040fe20005761670 */
[----:B------:R-:W-:Y:S01]  /*36b0*/  FMUL R42, R42, R0 ;  /* 0x000000002a2a7220 */ /* 0x000fe20000400000 */
[----:B-1----:R-:W-:Y:S01]  /*36c0*/  F2FP.SATFINITE.E4M3.F32.PACK_AB_MERGE_C R5, RZ, R32, RZ ;  /* 0x00000020ff05723e */ /* 0x002fe200048070ff */
[----:B------:R0:W-:Y:S01]  /*36d0*/  @!P0 STG.E.U8 desc[UR12][R10.64+0x8], R3 ;  /* 0x000008030a008986 */ /* 0x0001e2000c10110c */
        /* <DEDUP_REMOVED lines=9> */
[----:B------:R-:W-:Y:S01]  /*3770*/  FMUL R45, R45, R0 ;  /* 0x000000002d2d7220 */ /* 0x000fe20000400000 */
[C---:B------:R-:W-:Y:S01]  /*3780*/  ISETP.LT.OR P4, PT, R15.reuse, 0x1, !P2 ;  /* 0x000000010f00780c */ /* 0x040fe20005781670 */
[----:B------:R-:W-:Y:S01]  /*3790*/  @!P3 STG.E.U8 desc[UR12][R10.64+0x11], R35 ;  /* 0x000011230a00b986 */ /* 0x000fe2000c10110c */
[----:B0-----:R-:W-:Y:S01]  /*37a0*/  F2FP.SATFINITE.E4M3.F32.PACK_AB_MERGE_C R3, RZ, R34, RZ ;  /* 0x00000022ff03723e */ /* 0x001fe200048070ff */
[-C--:B------:R-:W-:Y:S01]  /*37b0*/  FMUL R46, R46, R0.reuse ;  /* 0x000000002e2e7220 */ /* 0x080fe20000400000 */
[----:B------:R-:W-:Y:S01]  /*37c0*/  ISETP.LT.OR P3, PT, R15, 0x9, !P2 ;  /* 0x000000090f00780c */ /* 0x000fe20005761670 */
[----:B------:R-:W-:Y:S01]  /*37d0*/  FMUL R47, R47, R0 ;  /* 0x000000002f2f7220 */ /* 0x000fe20000400000 */
[----:B-1----:R-:W-:Y:S01]  /*37e0*/  F2FP.SATFINITE.E4M3.F32.PACK_AB_MERGE_C R5, RZ, R36, RZ ;  /* 0x00000024ff05723e */ /* 0x002fe200048070ff */
[----:B------:R0:W-:Y:S01]  /*37f0*/  @!P1 STG.E.U8 desc[UR12][R10.64+0x10], R3 ;  /* 0x000010030a009986 */ /* 0x0001e2000c10110c */
[C---:B------:R-:W-:Y:S01]  /*3800*/  ISETP.GE.AND P1, PT, R13.reuse, 0x21, PT ;  /* 0x000000210d00780c */ /* 0x040fe20003f26270 */
[-C--:B------:R-:W-:Y:S01]  /*3810*/  FMUL R48, R48, R0.reuse ;  /* 0x0000000030307220 */ /* 0x080fe20000400000 */
[----:B------:R-:W-:Y:S01]  /*3820*/  F2FP.SATFINITE.E4M3.F32.PACK_AB_MERGE_C R37, RZ, R37, RZ ;  /* 0x00000025ff25723e */ /* 0x000fe200048070ff */
[----:B------:R1:W-:Y:S01]  /*3830*/  @!P5 STG.E.U8 desc[UR12][R8.64+0x18], R5 ;  /* 0x000018050800d986 */ /* 0x0003e2000c10110c */
[----:B------:R-:W-:Y:S01]  /*3840*/  ISETP.GE.AND P2, PT, R13, 0x22, PT ;  /* 0x000000220d00780c */ /* 0x000fe20003f46270 */
[-C--:B------:R-:W-:Y:S01]  /*3850*/  FMUL R49, R49, R0.reuse ;  /* 0x0000000031317220 */ /* 0x080fe20000400000 */
[C---:B------:R-:W-:Y:S01]  /*3860*/  ISETP.LT.OR P0, PT, R15.reuse, 0x9, !P0 ;  /* 0x000000090f00780c */ /* 0x040fe20004701670 */
[----:B------:R-:W-:Y:S01]  /*3870*/  @!P4 STG.E.U8 desc[UR12][R8.64+0x19], R37 ;  /* 0x000019250800c986 */ /* 0x000fe2000c10110c */
[----:B------:R-:W-:Y:S01]  /*3880*/  ISETP.LT.OR P6, PT, R15, 0x1, !P1 ;  /* 0x000000010f00780c */ /* 0x000fe20004fc1670 */
[-C--:B------:R-:W-:Y:S01]  /*3890*/  FMUL R50, R50, R0.reuse ;  /* 0x0000000032327220 */ /* 0x080fe20000400000 */
[----:B------:R-:W-:Y:S01]  /*38a0*/  F2FP.SATFINITE.E4M3.F32.PACK_AB_MERGE_C R39, RZ, R39, RZ ;  /* 0x00000027ff27723e */ /* 0x000fe200048070ff */
[-C--:B------:R-:W-:Y:S01]  /*38b0*/  FMUL R51, R51, R0.reuse ;  /* 0x0000000033337220 */ /* 0x080fe20000400000 */
[----:B------:R-:W-:Y:S01]  /*38c0*/  ISETP.LT.OR P5, PT, R15, 0x1, !P2 ;  /* 0x000000010f00780c */ /* 0x000fe200057a1670 */
[-C--:B------:R-:W-:Y:S01]  /*38d0*/  FMUL R52, R52, R0.reuse ;  /* 0x0000000034347220 */ /* 0x080fe20000400000 */
[----:B------:R-:W-:Y:S01]  /*38e0*/  ISETP.GE.AND P4, PT, R13, 0x29, PT ;  /* 0x000000290d00780c */ /* 0x000fe20003f86270 */
[----:B------:R-:W-:Y:S01]  /*38f0*/  @!P3 STG.E.U8 desc[UR12][R10.64+0x19], R39 ;  /* 0x000019270a00b986 */ /* 0x000fe2000c10110c */
[----:B------:R-:W-:Y:S01]  /*3900*/  ISETP.LT.OR P1, PT, R15, 0x9, !P1 ;  /* 0x000000090f00780c */ /* 0x000fe20004f21670 */
[-C--:B------:R-:W-:Y:S01]  /*3910*/  FMUL R53, R53, R0.reuse ;  /* 0x0000000035357220 */ /* 0x080fe20000400000 */
[C---:B------:R-:W-:Y:S01]  /*3920*/  ISETP.LT.OR P2, PT, R15.reuse, 0x9, !P2 ;  /* 0x000000090f00780c */ /* 0x040fe20005741670 */
[-C--:B------:R-:W-:Y:S01]  /*3930*/  FMUL R54, R54, R0.reuse ;  /* 0x0000000036367220 */ /* 0x080fe20000400000 */
[----:B------:R-:W-:Y:S01]  /*3940*/  ISETP.LT.OR P3, PT, R15, 0x1, !P4 ;  /* 0x000000010f00780c */ /* 0x000fe20006761670 */
[----:B------:R-:W-:Y:S01]  /*3950*/  FMUL R0, R55, R0 ;  /* 0x0000000037007220 */ /* 0x000fe20000400000 */
[----:B0-----:R-:W-:-:S02]  /*3960*/  F2FP.SATFINITE.E4M3.F32.PACK_AB_MERGE_C R3, RZ, R38, RZ ;  /* 0x00000026ff03723e */ /* 0x001fc400048070ff */
[----:B-1----:R-:W-:Y:S02]  /*3970*/  F2FP.SATFINITE.E4M3.F32.PACK_AB_MERGE_C R5, RZ, R40, RZ ;  /* 0x00000028ff05723e */ /* 0x002fe400048070ff */
[----:B------:R-:W-:Y:S01]  /*3980*/  F2FP.SATFINITE.E4M3.F32.PACK_AB_MERGE_C R41, RZ, R41, RZ ;  /* 0x00000029ff29723e */ /* 0x000fe200048070ff */
[----:B------:R0:W-:Y:S01]  /*3990*/  @!P0 STG.E.U8 desc[UR12][R10.64+0x18], R3 ;  /* 0x000018030a008986 */ /* 0x0001e2000c10110c */
[----:B------:R-:W-:Y:S02]  /*39a0*/  F2FP.SATFINITE.E4M3.F32.PACK_AB_MERGE_C R43, RZ, R43, RZ ;  /* 0x0000002bff2b723e */ /* 0x000fe400048070ff */
[----:B------:R-:W-:Y:S01]  /*39b0*/  ISETP.LT.OR P4, PT, R15, 0x9, !P4 ;  /* 0x000000090f00780c */ /* 0x000fe20006781670 */
[----:B------:R1:W-:Y:S01]  /*39c0*/  @!P6 STG.E.U8 desc[UR12][R8.64+0x20], R5 ;  /* 0x000020050800e986 */ /* 0x0003e2000c10110c */
[----:B------:R-:W-:Y:S02]  /*39d0*/  F2FP.SATFINITE.E4M3.F32.PACK_AB_MERGE_C R45, RZ, R45, RZ ;  /* 0x0000002dff2d723e */ /* 0x000fe400048070ff */
[----:B------:R-:W-:Y:S01]  /*39e0*/  F2FP.SATFINITE.E4M3.F32.PACK_AB_MERGE_C R47, RZ, R47, RZ ;  /* 0x0000002fff2f723e */ /* 0x000fe200048070ff */
[----:B------:R-:W-:Y:S01]  /*39f0*/  @!P5 STG.E.U8 desc[UR12][R8.64+0x21], R41 ;  /* 0x000021290800d986 */ /* 0x000fe2000c10110c */
[----:B------:R-:W-:-:S02]  /*3a00*/  ISETP.GE.AND P5, PT, R13, 0x2a, PT ;  /* 0x0000002a0d00780c */ /* 0x000fc40003fa6270 */
[----:B------:R-:W-:Y:S01]  /*3a10*/  F2FP.SATFINITE.E4M3.F32.PACK_AB_MERGE_C R49, RZ, R49, RZ ;  /* 0x00000031ff31723e */ /* 0x000fe200048070ff */
[----:B------:R-:W-:Y:S01]  /*3a20*/  @!P2 STG.E.U8 desc[UR12][R10.64+0x21], R43 ;  /* 0x0000212b0a00a986 */ /* 0x000fe2000c10110c */
[----:B0-----:R-:W-:Y:S02]  /*3a30*/  F2FP.SATFINITE.E4M3.F32.PACK_AB_MERGE_C R3, RZ, R42, RZ ;  /* 0x0000002aff03723e */ /* 0x001fe400048070ff */
[C---:B------:R-:W-:Y:S02]  /*3a40*/  ISETP.LT.OR P0, PT, R15.reuse, 0x1, !P5 ;  /* 0x000000010f00780c */ /* 0x040fe40006f01670 */
[----:B-1----:R-:W-:Y:S01]  /*3a50*/  F2FP.SATFINITE.E4M3.F32.PACK_AB_MERGE_C R5, RZ, R44, RZ ;  /* 0x0000002cff05723e */ /* 0x002fe200048070ff */
[----:B------:R0:W-:Y:S01]  /*3a60*/  @!P1 STG.E.U8 desc[UR12][R10.64+0x20], R3 ;  /* 0x000020030a009986 */ /* 0x0001e2000c10110c */
[----:B------:R-:W-:Y:S02]  /*3a70*/  ISETP.LT.OR P5, PT, R15, 0x9, !P5 ;  /* 0x000000090f00780c */ /* 0x000fe40006fa1670 */
[C---:B------:R-:W-:Y:S01]  /*3a80*/  ISETP.GE.AND P2, PT, R13.reuse, 0x32, PT ;  /* 0x000000320d00780c */ /* 0x040fe20003f46270 */
[----:B------:R1:W-:Y:S01]  /*3a90*/  @!P3 STG.E.U8 desc[UR12][R8.64+0x28], R5 ;  /* 0x000028050800b986 */ /* 0x0003e2000c10110c */
[----:B------:R-:W-:-:S02]  /*3aa0*/  ISETP.GE.AND P3, PT, R13, 0x31, PT ;  /* 0x000000310d00780c */ /* 0x000fc40003f66270 */
[----:B------:R-:W-:Y:S02]  /*3ab0*/  ISETP.GE.AND P1, PT, R13, 0x3a, PT ;  /* 0x0000003a0d00780c */ /* 0x000fe40003f26270 */
[----:B------:R-:W-:Y:S01]  /*3ac0*/  ISETP.LT.OR P6, PT, R15, 0x1, !P3 ;  /* 0x000000010f00780c */ /* 0x000fe20005fc1670 */
[----:B------:R-:W-:Y:S01]  /*3ad0*/  @!P0 STG.E.U8 desc[UR12][R8.64+0x29], R45 ;  /* 0x0000292d08008986 */ /* 0x000fe2000c10110c */
[----:B------:R-:W-:Y:S02]  /*3ae0*/  ISETP.GE.AND P0, PT, R13, 0x39, PT ;  /* 0x000000390d00780c */ /* 0x000fe40003f06270 */
[----:B0-----:R-:W-:Y:S01]  /*3af0*/  F2FP.SATFINITE.E4M3.F32.PACK_AB_MERGE_C R3, RZ, R46, RZ ;  /* 0x0000002eff03723e */ /* 0x001fe200048070ff */
[----:B------:R-:W-:Y:S01]  /*3b00*/  @!P5 STG.E.U8 desc[UR12][R10.64+0x29], R47 ;  /* 0x0000292f0a00d986 */ /* 0x000fe2000c10110c */
[C---:B------:R-:W-:Y:S02]  /*3b10*/  ISETP.LT.OR P3, PT, R15.reuse, 0x9, !P3 ;  /* 0x000000090f00780c */ /* 0x040fe40005f61670 */
[----:B-1----:R-:W-:Y:S01]  /*3b20*/  F2FP.SATFINITE.E4M3.F32.PACK_AB_MERGE_C R5, RZ, R48, RZ ;  /* 0x00000030ff05723e */ /* 0x002fe200048070ff */
[----:B------:R0:W-:Y:S01]  /*3b30*/  @!P4 STG.E.U8 desc[UR12][R10.64+0x28], R3 ;  /* 0x000028030a00c986 */ /* 0x0001e2000c10110c */
[----:B------:R-:W-:-:S02]  /*3b40*/  ISETP.LT.OR P4, PT, R15, 0x1, !P2 ;  /* 0x000000010f00780c */ /* 0x000fc40005781670 */
[C---:B------:R-:W-:Y:S01]  /*3b50*/  ISETP.LT.OR P2, PT, R15.reuse, 0x9, !P2 ;  /* 0x000000090f00780c */ /* 0x040fe20005741670 */
[----:B------:R1:W-:Y:S01]  /*3b60*/  @!P6 STG.E.U8 desc[UR12][R8.64+0x30], R5 ;  /* 0x000030050800e986 */ /* 0x0003e2000c10110c */
[C---:B------:R-:W-:Y:S02]  /*3b70*/  ISETP.LT.OR P6, PT, R15.reuse, 0x1, !P0 ;  /* 0x000000010f00780c */ /* 0x040fe400047c1670 */
[C---:B------:R-:W-:Y:S02]  /*3b80*/  ISETP.LT.OR P5, PT, R15.reuse, 0x1, !P1 ;  /* 0x000000010f00780c */ /* 0x040fe40004fa1670 */
[C---:B------:R-:W-:Y:S02]  /*3b90*/  ISETP.LT.OR P0, PT, R15.reuse, 0x9, !P0 ;  /* 0x000000090f00780c */ /* 0x040fe40004701670 */
[----:B------:R-:W-:Y:S02]  /*3ba0*/  ISETP.LT.OR P1, PT, R15, 0x9, !P1 ;  /* 0x000000090f00780c */ /* 0x000fe40004f21670 */
[----:B0-----:R-:W-:Y:S01]  /*3bb0*/  F2FP.SATFINITE.E4M3.F32.PACK_AB_MERGE_C R3, RZ, R50, RZ ;  /* 0x00000032ff03723e */ /* 0x001fe200048070ff */
[----:B------:R0:W-:Y:S01]  /*3bc0*/  @!P4 STG.E.U8 desc[UR12][R8.64+0x31], R49 ;  /* 0x000031310800c986 */ /* 0x0001e2000c10110c */
[----:B------:R-:W-:-:S02]  /*3bd0*/  F2FP.SATFINITE.E4M3.F32.PACK_AB_MERGE_C R51, RZ, R51, RZ ;  /* 0x00000033ff33723e */ /* 0x000fc400048070ff */
[----:B-1----:R-:W-:Y:S01]  /*3be0*/  F2FP.SATFINITE.E4M3.F32.PACK_AB_MERGE_C R5, RZ, R52, RZ ;  /* 0x00000034ff05723e */ /* 0x002fe200048070ff */
[----:B------:R0:W-:Y:S01]  /*3bf0*/  @!P3 STG.E.U8 desc[UR12][R10.64+0x30], R3 ;  /* 0x000030030a00b986 */ /* 0x0001e2000c10110c */
[----:B------:R-:W-:Y:S02]  /*3c00*/  F2FP.SATFINITE.E4M3.F32.PACK_AB_MERGE_C R53, RZ, R53, RZ ;  /* 0x00000035ff35723e */ /* 0x000fe400048070ff */
[----:B------:R-:W-:Y:S01]  /*3c10*/  F2FP.SATFINITE.E4M3.F32.PACK_AB_MERGE_C R7, RZ, R54, RZ ;  /* 0x00000036ff07723e */ /* 0x000fe200048070ff */
[----:B------:R0:W-:Y:S01]  /*3c20*/  @!P2 STG.E.U8 desc[UR12][R10.64+0x31], R51 ;  /* 0x000031330a00a986 */ /* 0x0001e2000c10110c */
[----:B------:R-:W-:-:S03]  /*3c30*/  F2FP.SATFINITE.E4M3.F32.PACK_AB_MERGE_C R13, RZ, R0, RZ ;  /* 0x00000000ff0d723e */ /* 0x000fc600048070ff */
[----:B------:R0:W-:Y:S04]  /*3c40*/  @!P6 STG.E.U8 desc[UR12][R8.64+0x38], R5 ;  /* 0x000038050800e986 */ /* 0x0001e8000c10110c */
[----:B------:R0:W-:Y:S04]  /*3c50*/  @!P5 STG.E.U8 desc[UR12][R8.64+0x39], R53 ;  /* 0x000039350800d986 */ /* 0x0001e8000c10110c */
[----:B------:R0:W-:Y:S01]  /*3c60*/  @!P0 STG.E.U8 desc[UR12][R10.64+0x38], R7 ;  /* 0x000038070a008986 */ /* 0x0001e2000c10110c */
[----:B------:R-:W-:Y:S05]  /*3c70*/  @P1 EXIT ;  /* 0x000000000000194d */ /* 0x000fea0003800000 */
[----:B------:R-:W-:Y:S01]  /*3c80*/  STG.E.U8 desc[UR12][R10.64+0x39], R13 ;  /* 0x0000390d0a007986 */ /* 0x000fe2000c10110c */
[----:B------:R-:W-:Y:S05]  /*3c90*/  EXIT ;  /* 0x000000000000794d */ /* 0x000fea0003800000 */
.L_x_10:
[----:B------:R-:W-:-:S13]  /*3ca0*/  ISETP.NE.AND P0, PT, R6, RZ, PT ;  /* 0x000000ff0600720c */ /* 0x000fda0003f05270 */
[----:B------:R-:W-:Y:S05]  /*3cb0*/  @P0 EXIT ;  /* 0x000000000000094d */ /* 0x000fea0003800000 */
[----:B------:R-:W-:-:S13]  /*3cc0*/  ELECT P0, URZ, PT ;  /* 0x00000000003f782f */ /* 0x000fda0003800000 */
[----:B------:R-:W-:Y:S05]  /*3cd0*/  @!P0 BRA `(.L_x_87) ;  /* 0x0000000400ec8947 */ /* 0x000fea0003800000 */
[----:B------:R-:W-:-:S13]  /*3ce0*/  ISETP.GE.AND P0, PT, R4, 0x1, PT ;  /* 0x000000010400780c */ /* 0x000fda0003f06270 */
[----:B------:R-:W-:Y:S05]  /*3cf0*/  @!P0 BRA `(.L_x_87) ;  /* 0x0000000400e48947 */ /* 0x000fea0003800000 */
[----:B------:R-:W-:Y:S01]  /*3d00*/  IMAD.SHL.U32 R19, R5, 0x40, RZ ;  /* 0x0000004005137824 */ /* 0x000fe200078e00ff */
[----:B------:R-:W-:Y:S01]  /*3d10*/  ULDC UR4, c[0x0][0x384] ;  /* 0x0000e10000047ab9 */ /* 0x000fe20000000800 */
[----:B------:R-:W-:Y:S01]  /*3d20*/  LOP3.LUT P0, RZ, R9, 0x1f, RZ, 0xc0, !PT ;  /* 0x0000001f09ff7812 */ /* 0x000fe2000780c0ff */
[----:B------:R-:W-:Y:S01]  /*3d30*/  ULDC UR5, c[0x0][0x388] ;  /* 0x0000e20000057ab9 */ /* 0x000fe20000000800 */
[----:B-1---5:R-:W-:Y:S01]  /*3d40*/  IMAD.HI.U32 R0, R19, UR4, RZ ;  /* 0x0000000413007c27 */ /* 0x022fe2000f8e00ff */
[C---:B------:R-:W-:Y:S02]  /*3d50*/  ISETP.NE.AND P1, PT, R2.reuse, RZ, PT ;  /* 0x000000ff0200720c */ /* 0x040fe40003f25270 */
[----:B------:R-:W-:Y:S02]  /*3d60*/  CS2R R6, SRZ ;  /* 0x0000000000067805 */ /* 0x000fe4000001ff00 */
[----:B------:R-:W-:Y:S01]  /*3d70*/  ISETP.NE.OR P0, PT, R2, RZ, !P0 ;  /* 0x000000ff0200720c */ /* 0x000fe20004705670 */
[----:B------:R-:W-:Y:S01]  /*3d80*/  IMAD.SHL.U32 R16, R13, 0x40, RZ ;  /* 0x000000400d107824 */ /* 0x000fe200078e00ff */
[----:B------:R-:W-:Y:S01]  /*3d90*/  LOP3.LUT R18, R3, 0x2, RZ, 0xfc, !PT ;  /* 0x0000000203127812 */ /* 0x000fe200078efcff */
[----:B------:R-:W-:Y:S01]  /*3da0*/  VIADD R22, R4, 0x1 ;  /* 0x0000000104167836 */ /* 0x000fe20000000000 */
[----:B------:R-:W-:Y:S01]  /*3db0*/  CS2R R8, SRZ ;  /* 0x0000000000087805 */ /* 0x000fe2000001ff00 */
[----:B------:R-:W-:Y:S01]  /*3dc0*/  IMAD.MOV.U32 R2, RZ, RZ, RZ ;  /* 0x000000ffff027224 */ /* 0x000fe200078e00ff */
[----:B------:R-:W-:Y:S01]  /*3dd0*/  SHF.R.U32.HI R0, RZ, UR5, R0 ;  /* 0x00000005ff007c19 */ /* 0x000fe20008011600 */
[----:B------:R-:W-:-:S07]  /*3de0*/  IMAD.MOV.U32 R5, RZ, RZ, 0x1 ;  /* 0x00000001ff057424 */ /* 0x000fce00078e00ff */
.L_x_91:
[----:B------:R-:W0:Y:S01]  /*3df0*/  S2R R11, SR_CgaCtaId ;  /* 0x00000000000b7919 */ /* 0x000e220000008800 */
[----:B------:R-:W-:-:S04]  /*3e00*/  MOV R10, 0x400 ;  /* 0x00000400000a7802 */ /* 0x000fc80000000f00 */
[----:B0-----:R-:W-:Y:S02]  /*3e10*/  LEA R21, R11, R10, 0x18 ;  /* 0x0000000a0b157211 */ /* 0x001fe400078ec0ff */
[----:B------:R-:W-:-:S03]  /*3e20*/  SHF.L.U32 R10, R5, 0x1f, RZ ;  /* 0x0000001f050a7819 */ /* 0x000fc600000006ff */
[----:B------:R-:W-:-:S07]  /*3e30*/  IMAD R17, R2, 0x8, R21 ;  /* 0x0000000802117824 */ /* 0x000fce00078e0215 */
.L_x_88:
[----:B0-----:R0:W1:Y:S02]  /*3e40*/  SYNCS.PHASECHK.TRANS64.TRYWAIT P2, [R17+URZ+0x381c0], R10 ;  /* 0x0381c00a110075a7 */ /* 0x001064000804017f */
[----:B-1----:R-:W-:Y:S05]  /*3e50*/  @!P2 NANOSLEEP.SYNCS 0x989680 ;  /* 0x009896800000a95d */ /* 0x002fea0003900000 */
[----:B------:R-:W1:Y:S02]  /*3e60*/  @!P2 SYNCS.PHASECHK.TRANS64 P2, [R17+URZ+0x381c0], R10 ;  /* 0x0381c00a1100a5a7 */ /* 0x000e64000804007f */
[----:B-1----:R-:W-:Y:S05]  /*3e70*/  @!P2 BRA `(.L_x_88) ;  /* 0xfffffffc00f0a947 */ /* 0x002fea000383ffff */
[----:B0-----:R-:W0:Y:S02]  /*3e80*/  @!P1 LDC R10, c[0x0][0x580] ;  /* 0x00016000ff0a9b82 */ /* 0x001e240000000800 */
[----:B0-----:R0:W-:Y:S02]  /*3e90*/  @!P1 SYNCS.ARRIVE.TRANS64 RZ, [R17+URZ+0x38000], R10 ;  /* 0x0380000a11ff99a7 */ /* 0x0011e4000800003f */
[----:B0-----:R-:W-:-:S04]  /*3ea0*/  PRMT R10, R18, 0x9910, RZ ;  /* 0x00009910120a7816 */ /* 0x001fc800000000ff */
[----:B------:R-:W-:-:S13]  /*3eb0*/  ISETP.NE.AND P2, PT, R10, 0x2, PT ;  /* 0x000000020a00780c */ /* 0x000fda0003f45270 */
[----:B------:R-:W-:Y:S05]  /*3ec0*/  @P2 BRA `(.L_x_89) ;  /* 0x0000000000042947 */ /* 0x000fea0003800000 */
[----:B------:R-:W-:Y:S01]  /*3ed0*/  BPT.TRAP 0x1 ;  /* 0x000000040000795c */ /* 0x000fe20000300000 */
.L_x_89:
[----:B------:R-:W-:Y:S05]  /*3ee0*/  @P0 BRA `(.L_x_90) ;  /* 0x0000000000040947 */ /* 0x000fea0003800000 */
[----:B------:R-:W-:Y:S01]  /*3ef0*/  BPT.TRAP 0x1 ;  /* 0x000000040000795c */ /* 0x000fe20000300000 */
.L_x_90:
[----:B---3--:R-:W0:Y:S01]  /*3f00*/  LDC R12, c[0x0][0x380] ;  /* 0x0000e000ff0c7b82 */ /* 0x008e220000000800 */
[----:B------:R-:W-:Y:S01]  /*3f10*/  R2UR UR4, R0 ;  /* 0x00000000000472ca */ /* 0x000fe200000e0000 */
[----:B------:R-:W-:Y:S01]  /*3f20*/  ULDC UR14, c[0x0][0x38c] ;  /* 0x0000e300000e7ab9 */ /* 0x000fe20000000800 */
[----:B------:R-:W-:Y:S01]  /*3f30*/  R2UR UR13, R19 ;  /* 0x00000000130d72ca */ /* 0x000fe200000e0000 */
[----:B------:R-:W-:Y:S01]  /*3f40*/  UISETP.NE.AND UP0, UPT, UR14, 0x1, UPT ;  /* 0x000000010e00788c */ /* 0x000fe2000bf05270 */
[----:B------:R-:W-:Y:S01]  /*3f50*/  R2UR UR10, R21 ;  /* 0x00000000150a72ca */ /* 0x000fe200000e0000 */
[----:B------:R-:W-:Y:S01]  /*3f60*/  ULDC UR23, c[0x0][0x398] ;  /* 0x0000e60000177ab9 */ /* 0x000fe20000000800 */
[----:B------:R-:W-:Y:S01]  /*3f70*/  R2UR UR16, R2 ;  /* 0x00000000021072ca */ /* 0x000fe200000e0000 */
[----:B------:R-:W1:Y:S01]  /*3f80*/  LDC.64 R10, c[0x0][0x3f8] ;  /* 0x0000fe00ff0a7b82 */ /* 0x000e620000000a00 */
[----:B------:R-:W-:Y:S01]  /*3f90*/  R2UR UR18, R8 ;  /* 0x00000000081272ca */ /* 0x000fe200000e0000 */
[----:B------:R-:W-:Y:S01]  /*3fa0*/  ULDC UR12, c[0x0][0x3ec] ;  /* 0x0000fb00000c7ab9 */ /* 0x000fe20000000800 */
[----:B------:R-:W-:Y:S01]  /*3fb0*/  R2UR UR17, R17 ;  /* 0x00000000111172ca */ /* 0x000fe200000e0000 */
[----:B------:R-:W-:Y:S01]  /*3fc0*/  VIADD R22, R22, 0xffffffff ;  /* 0xffffffff16167836 */ /* 0x000fe20000000000 */
[----:B------:R-:W-:Y:S01]  /*3fd0*/  ULDC.64 UR26, c[0x0][0x198] ;  /* 0x00006600001a7ab9 */ /* 0x000fe20000000a00 */
[----:B------:R-:W-:Y:S01]  /*3fe0*/  ULDC.64 UR20, c[0x0][0x3f0] ;  /* 0x0000fc0000147ab9 */ /* 0x000fe20000000a00 */
[----:B------:R-:W-:Y:S01]  /*3ff0*/  @UP0 ULDC.64 UR8, c[0x0][0x390] ;  /* 0x0000e40000080ab9 */ /* 0x000fe20000000a00 */
[----:B------:R-:W1:Y:S01]  /*4000*/  LDC.64 R14, c[0x0][0x3d0] ;  /* 0x0000f400ff0e7b82 */ /* 0x000e620000000a00 */
[----:B------:R-:W-:Y:S01]  /*4010*/  ISETP.GT.AND P6, PT, R22, 0x1, PT ;  /* 0x000000011600780c */ /* 0x000fe20003fc4270 */
[----:B------:R-:W-:Y:S01]  /*4020*/  VIADD R2, R2, 0x1 ;  /* 0x0000000102027836 */ /* 0x000fe20000000000 */
[----:B------:R-:W-:Y:S01]  /*4030*/  UMOV UR24, 0x0 ;  /* 0x0000000000187882 */ /* 0x000fe20000000000 */
[----:B------:R-:W-:-:S02]  /*4040*/  ULEA UR16, UR16, UR10, 0xb ;  /* 0x0000000a10107291 */ /* 0x000fc4000f8e583f */
[----:B------:R-:W-:Y:S01]  /*4050*/  USHF.L.U32 UR18, UR18, 0x5, URZ ;  /* 0x0000000512127899 */ /* 0x000fe2000800063f */
[----:B------:R-:W-:Y:S01]  /*4060*/  ISETP.NE.AND P5, PT, R2, 0x38, PT ;  /* 0x000000380200780c */ /* 0x000fe20003fa5270 */
[----:B------:R-:W2:Y:S01]  /*4070*/  LDC.64 R20, c[0x0][0x3e0] ;  /* 0x0000f800ff147b82 */ /* 0x000ea20000000a00 */
[----:B0-----:R-:W-:Y:S01]  /*4080*/  ISETP.NE.AND P2, PT, R12, 0x1, PT ;  /* 0x000000010c00780c */ /* 0x001fe20003f45270 */
[----:B------:R-:W-:Y:S01]  /*4090*/  UIADD3 UR17, UR17, 0x38000, URZ ;  /* 0x0003800011117890 */ /* 0x000fe2000fffe03f */
[----:B------:R-:W-:Y:S01]  /*40a0*/  SEL R2, R2, RZ, P5 ;  /* 0x000000ff02027207 */ /* 0x000fe20002800000 */
[----:B------:R-:W-:-:S10]  /*40b0*/  UMOV UR25, 0x10000000 ;  /* 0x1000000000197882 */ /* 0x000fd40000000000 */
[----:B------:R-:W-:Y:S01]  /*40c0*/  @P2 IMAD.U32 R13, RZ, RZ, UR4 ;  /* 0x00000004ff0d2e24 */ /* 0x000fe2000f8e00ff */
[----:B------:R-:W-:Y:S01]  /*40d0*/  ULDC.64 UR4, c[0x0][0x3c8] ;  /* 0x0000f20000047ab9 */ /* 0x000fe20000000a00 */
[----:B-1----:R-:W-:Y:S02]  /*40e0*/  IMAD R11, R7, R14, R11 ;  /* 0x0000000e070b7224 */ /* 0x002fe400078e020b */
[----:B------:R-:W-:Y:S01]  /*40f0*/  IMAD R10, R9, UR5, R10 ;  /* 0x00000005090a7c24 */ /* 0x000fe2000f8e020a */
[----:B------:R-:W-:Y:S02]  /*4100*/  @P2 R2UR UR13, R13 ;  /* 0x000000000d0d22ca */ /* 0x000fe400000e0000 */
[----:B------:R-:W0:Y:S01]  /*4110*/  LDC R13, c[0x0][0x400] ;  /* 0x00010000ff0d7b82 */ /* 0x000e220000000800 */
[----:B------:R-:W-:Y:S02]  /*4120*/  IMAD.U32 R11, R11, 0x20, R10 ;  /* 0x000000200b0b7824 */ /* 0x000fe400078e000a */
[----:B------:R-:W-:-:S05]  /*4130*/  VIADD R10, R8, 0x1 ;  /* 0x00000001080a7836 */ /* 0x000fca0000000000 */
[----:B------:R-:W-:-:S03]  /*4140*/  ISETP.NE.AND P2, PT, R10, UR15, PT ;  /* 0x0000000f0a007c0c */ /* 0x000fc6000bf45270 */
[----:B------:R-:W-:Y:S02]  /*4150*/  UIMAD.WIDE.U32 UR6, UR13, UR8, URZ ;  /* 0x000000080d0672a5 */ /* 0x000fe4000f8e003f */
[----:B------:R-:W-:Y:S01]  /*4160*/  UMOV UR5, UR13 ;  /* 0x0000000d00057c82 */ /* 0x000fe20008000000 */
[----:B------:R-:W-:Y:S02]  /*4170*/  UIADD3 UR6, UP1, UR26, 0xf0, URZ ;  /* 0x000000f01a067890 */ /* 0x000fe4000ff3e03f */
[----:B------:R-:W-:Y:S02]  /*4180*/  @UP0 USHF.R.U32.HI UR5, URZ, UR9, UR7 ;  /* 0x000000093f050299 */ /* 0x000fe40008011607 */
[----:B------:R-:W-:Y:S02]  /*4190*/  UIADD3 UR7, -UR13, URZ, URZ ;  /* 0x0000003f0d077290 */ /* 0x000fe4000fffe13f */
[----:B------:R-:W-:Y:S01]  /*41a0*/  UISETP.NE.AND UP0, UPT, UR23, 0x1, UPT ;  /* 0x000000011700788c */ /* 0x000fe2000bf05270 */
[----:B------:R-:W-:-:S02]  /*41b0*/  ULDC.64 UR8, c[0x0][0x3c0] ;  /* 0x0000f00000087ab9 */ /* 0x000fc40000000a00 */
[----:B------:R-:W-:Y:S01]  /*41c0*/  UMOV UR22, UR5 ;  /* 0x0000000500167c82 */ /* 0x000fe20008000000 */
[----:B0-----:R-:W-:Y:S01]  /*41d0*/  IMAD R8, R6, R15, R13 ;  /* 0x0000000f06087224 */ /* 0x001fe200078e020d */
[----:B------:R-:W-:Y:S01]  /*41e0*/  UIADD3 UR26, UP2, UR26, 0x270, URZ ;  /* 0x000002701a1a7890 */ /* 0x000fe2000ff5e03f */
[----:B------:R-:W-:Y:S02]  /*41f0*/  VIADD R13, R9, 0x1 ;  /* 0x00000001090d7836 */ /* 0x000fe40000000000 */
[----:B------:R-:W-:Y:S01]  /*4200*/  IMAD R12, R12, UR7, R19 ;  /* 0x000000070c0c7c24 */ /* 0x000fe2000f8e0213 */
[----:B------:R-:W-:Y:S01]  /*4210*/  UIADD3 UR7, -UR5, URZ, URZ ;  /* 0x0000003f05077290 */ /* 0x000fe2000fffe13f */
[----:B------:R-:W-:Y:S01]  /*4220*/  @P2 IMAD.MOV R13, RZ, RZ, R9 ;  /* 0x000000ffff0d2224 */ /* 0x000fe200078e0209 */
[----:B------:R-:W-:Y:S01]  /*4230*/  @UP0 ULDC UR10, c[0x0][0x39c] ;  /* 0x0000e700000a0ab9 */ /* 0x000fe20000000800 */
[----:B------:R-:W-:Y:S01]  /*4240*/  IMAD.U32 R8, R8, 0x400, R11 ;  /* 0x0000040008087824 */ /* 0x000fe200078e000b */
[----:B------:R-:W-:Y:S01]  /*4250*/  R2UR UR19, R12 ;  /* 0x000000000c1372ca */ /* 0x000fe200000e0000 */
[----:B------:R-:W-:Y:S01]  /*4260*/  UIMAD.WIDE.U32 UR10, UR5, UR10, URZ ;  /* 0x0000000a050a72a5 */ /* 0x000fe2000f8e003f */
[----:B--2---:R-:W-:Y:S01]  /*4270*/  ISETP.NE.AND P3, PT, R13, R20, PT ;  /* 0x000000140d00720c */ /* 0x004fe20003f65270 */
[----:B------:R-:W-:Y:S01]  /*4280*/  @UP0 ULDC UR29, c[0x0][0x3a0] ;  /* 0x0000e800001d0ab9 */ /* 0x000fe20000000800 */
[----:B------:R-:W-:Y:S01]  /*4290*/  R2UR UR28, R8 ;  /* 0x00000000081c72ca */ /* 0x000fe200000e0000 */
[----:B------:R-:W-:Y:S01]  /*42a0*/  @UP0 USHF.R.U32.HI UR22, URZ, UR29, UR11 ;  /* 0x0000001d3f160299 */ /* 0x000fe2000801160b */
[C---:B------:R-:W-:Y:S01]  /*42b0*/  VIADD R12, R7.reuse, 0x1 ;  /* 0x00000001070c7836 */ /* 0x040fe20000000000 */
[----:B------:R-:W-:Y:S01]  /*42c0*/  UIMAD UR7, UR14, UR7, UR13 ;  /* 0x000000070e0772a4 */ /* 0x000fe2000f8e020d */
[----:B------:R-:W-:Y:S01]  /*42d0*/  R2UR UR13, R7 ;  /* 0x00000000070d72ca */ /* 0x000fe200000e0000 */
[----:B------:R-:W-:Y:S01]  /*42e0*/  UMOV UR10, UR18 ;  /* 0x00000012000a7c82 */ /* 0x000fe20008000000 */
[----:B------:R-:W-:Y:S01]  /*42f0*/  R2UR UR11, R16 ;  /* 0x00000000100b72ca */ /* 0x000fe200000e0000 */
[----:B------:R-:W-:Y:S01]  /*4300*/  UIMAD UR20, UR7, UR9, UR20 ;  /* 0x00000009071472a4 */ /* 0x000fe2000f8e0214 */
[C---:B------:R-:W-:Y:S01]  /*4310*/  R2UR UR14, R6.reuse ;  /* 0x00000000060e72ca */ /* 0x040fe200000e0000 */
[----:B------:R-:W-:Y:S01]  /*4320*/  UIMAD UR19, UR19, UR8, UR12 ;  /* 0x00000008131372a4 */ /* 0x000fe2000f8e020c */
[----:B------:R-:W-:Y:S01]  /*4330*/  R2UR UR12, R9 ;  /* 0x00000000090c72ca */ /* 0x000fe200000e0000 */
[----:B------:R-:W-:Y:S01]  /*4340*/  UIADD3 UR8, -UR22, URZ, URZ ;  /* 0x0000003f16087290 */ /* 0x000fe2000fffe13f */
[----:B------:R-:W-:Y:S01]  /*4350*/  @P3 IMAD.MOV R12, RZ, RZ, R7 ;  /* 0x000000ffff0c3224 */ /* 0x000fe200078e0207 */
[----:B------:R-:W-:Y:S01]  /*4360*/  UIADD3.X UR7, URZ, UR27, URZ, UP1, !UPT ;  /* 0x0000001b3f077290 */ /* 0x000fe20008ffe43f */
[----:B------:R-:W-:Y:S01]  /*4370*/  SEL R8, RZ, 0x1, P5 ;  /* 0x00000001ff087807 */ /* 0x000fe20002800000 */
[----:B------:R-:W-:Y:S01]  /*4380*/  UIMAD UR5, UR23, UR8, UR5 ;  /* 0x00000008170572a4 */ /* 0x000fe2000f8e0205 */
[----:B------:R-:W-:Y:S01]  /*4390*/  VIADD R11, R6, 0x1 ;  /* 0x00000001060b7836 */ /* 0x000fe20000000000 */
[----:B------:R-:W-:Y:S01]  /*43a0*/  ISETP.NE.AND P4, PT, R12, R21, PT ;  /* 0x000000150c00720c */ /* 0x000fe20003f85270 */
[----:B------:R-:W-:Y:S01]  /*43b0*/  UIADD3 UR8, UR16, 0x1c000, URZ ;  /* 0x0001c00010087890 */ /* 0x000fe2000fffe03f */
[----:B------:R-:W-:Y:S01]  /*43c0*/  LOP3.LUT R5, R5, R8, RZ, 0x3c, !PT ;  /* 0x0000000805057212 */ /* 0x000fe200078e3cff */
[----:B------:R-:W-:Y:S01]  /*43d0*/  UIMAD UR21, UR5, UR4, UR21 ;  /* 0x00000004051572a4 */ /* 0x000fe2000f8e0215 */
[----:B------:R-:W-:Y:S01]  /*43e0*/  SEL R8, R10, RZ, P2 ;  /* 0x000000ff0a087207 */ /* 0x000fe20001000000 */
[----:B------:R-:W-:Y:S01]  /*43f0*/  UPRMT UR4, UR28, 0x5410, URZ ;  /* 0x000054101c047896 */ /* 0x000fe2000800003f */
[----:B------:R-:W-:Y:S01]  /*4400*/  SEL R9, R13, RZ, P3 ;  /* 0x000000ff0d097207 */ /* 0x000fe20001800000 */
[----:B------:R-:W-:Y:S01]  /*4410*/  UIADD3.X UR27, URZ, UR27, URZ, UP2, !UPT ;  /* 0x0000001b3f1b7290 */ /* 0x000fe200097fe43f */
[----:B------:R-:W-:Y:S01]  /*4420*/  SEL R7, R12, RZ, P4 ;  /* 0x000000ff0c077207 */ /* 0x000fe20002000000 */
[----:B------:R-:W-:-:S04]  /*4430*/  UMOV UR9, UR17 ;  /* 0x0000001100097c82 */ /* 0x000fc80008000000 */
[----:B------:R-:W-:Y:S01]  /*4440*/  @P4 IMAD.MOV R11, RZ, RZ, R6 ;  /* 0x000000ffff0b4224 */ /* 0x000fe200078e0206 */
[----:B------:R0:W-:Y:S03]  /*4450*/  UTMALDG.5D.IM2COL [UR16], [UR6], UR4 ;  /* 0x00000010060073b4 */ /* 0x0001e60008060004 */
[----:B------:R-:W-:Y:S01]  /*4460*/  IMAD.MOV.U32 R6, RZ, RZ, R11 ;  /* 0x000000ffff067224 */ /* 0x000fe200078e000b */
[----:B------:R0:W-:Y:S02]  /*4470*/  UTMALDG.5D [UR8], [UR26], desc[UR24] ;  /* 0x000018081a0075b4 */ /* 0x0001e40008021000 */
[----:B0-----:R-:W-:Y:S05]  /*4480*/  @P6 BRA `(.L_x_91) ;  /* 0xfffffff800586947 */ /* 0x001fea000383ffff */
.L_x_87:
[----:B------:R-:W-:Y:S01]  /*4490*/  ISETP.GE.U32.AND P2, PT, R4, 0x38, PT ;  /* 0x000000380400780c */ /* 0x000fe20003f46070 */
[----:B------:R-:W-:Y:S05]  /*44a0*/  WARPSYNC.ALL ;  /* 0x0000000000007948 */ /* 0x000fea0003800000 */
[----:B------:R-:W-:-:S07]  /*44b0*/  ELECT P1, URZ, PT ;  /* 0x00000000003f782f */ /* 0x000fce0003820000 */
[----:B------:R-:W-:-:S05]  /*44c0*/  @P2 SHF.R.U32.HI R6, RZ, 0x3, R4 ;  /* 0x00000003ff062819 */ /* 0x000fca0000011604 */
[----:B------:R-:W-:-:S05]  /*44d0*/  @P2 IMAD.WIDE.U32 R6, R6, 0x24924925, RZ ;  /* 0x2492492506062825 */ /* 0x000fca00078e00ff */
[----:B------:R-:W-:-:S04]  /*44e0*/  @P2 LOP3.LUT R6, R7, 0x1, RZ, 0xc0, !PT ;  /* 0x0000000107062812 */ /* 0x000fc800078ec0ff */
[----:B------:R-:W-:Y:S01]  /*44f0*/  @P2 ISETP.NE.U32.AND P0, PT, R6, 0x1, PT ;  /* 0x000000010600280c */ /* 0x000fe20003f05070 */
[----:B------:R-:W-:-:S12]  /*4500*/  @!P1 EXIT ;  /* 0x000000000000994d */ /* 0x000fd80003800000 */
[----:B------:R-:W-:Y:S01]  /*4510*/  LOP3.LUT R3, R3, 0x2, RZ, 0xfc, !PT ;  /* 0x0000000203037812 */ /* 0x000fe200078efcff */
[----:B------:R-:W-:Y:S01]  /*4520*/  IMAD.MOV.U32 R5, RZ, RZ, 0x1 ;  /* 0x00000001ff057424 */ /* 0x000fe200078e00ff */
[----:B------:R-:W-:Y:S02]  /*4530*/  @P2 ISETP.NE.U32.AND.EX P0, PT, RZ, RZ, PT, P0 ;  /* 0x000000ffff00220c */ /* 0x000fe40003f05100 */
[----:B------:R-:W-:Y:S02]  /*4540*/  ISETP.NE.AND P1, PT, R3, 0x3, PT ;  /* 0x000000030300780c */ /* 0x000fe40003f25270 */
[----:B------:R-:W-:-:S11]  /*4550*/  @P2 SEL R5, RZ, 0x1, !P0 ;  /* 0x00000001ff052807 */ /* 0x000fd60004000000 */
[----:B------:R-:W-:Y:S05]  /*4560*/  @!P1 BRA `(.L_x_92) ;  /* 0x0000000000049947 */ /* 0x000fea0003800000 */
[----:B------:R-:W-:Y:S01]  /*4570*/  BPT.TRAP 0x1 ;  /* 0x000000040000795c */ /* 0x000fe20000300000 */
.L_x_92:
[----:B------:R-:W0:Y:S01]  /*4580*/  S2R R7, SR_CgaCtaId ;  /* 0x0000000000077919 */ /* 0x000e220000008800 */
[----:B------:R-:W-:Y:S02]  /*4590*/  SHF.R.U32.HI R2, RZ, 0x3, R4 ;  /* 0x00000003ff027819 */ /* 0x000fe40000011604 */
[----:B-1---5:R-:W-:-:S03]  /*45a0*/  MOV R0, 0x400 ;  /* 0x0000040000007802 */ /* 0x022fc60000000f00 */
[----:B------:R-:W-:-:S04]  /*45b0*/  IMAD.WIDE.U32 R2, R2, 0x24924925, RZ ;  /* 0x2492492502027825 */ /* 0x000fc800078e00ff */
[----:B------:R-:W-:Y:S01]  /*45c0*/  IMAD R3, R3, -0x38, R4 ;  /* 0xffffffc803037824 */ /* 0x000fe200078e0204 */
[----:B0-----:R-:W-:Y:S02]  /*45d0*/  LEA R0, R7, R0, 0x18 ;  /* 0x0000000007007211 */ /* 0x001fe400078ec0ff */
[----:B------:R-:W-:-:S03]  /*45e0*/  SHF.L.U32 R7, R5, 0x1f, RZ ;  /* 0x0000001f05077819 */ /* 0x000fc600000006ff */
[----:B------:R-:W-:-:S04]  /*45f0*/  VIADD R0, R0, 0x381c0 ;  /* 0x000381c000007836 */ /* 0x000fc80000000000 */
[----:B------:R-:W-:-:S07]  /*4600*/  IMAD R2, R3, 0x8, R0 ;  /* 0x0000000803027824 */ /* 0x000fce00078e0200 */
.L_x_93:
[----:B0-----:R0:W1:Y:S02]  /*4610*/  SYNCS.PHASECHK.TRANS64.TRYWAIT P0, [R2+URZ], R7 ;  /* 0x00000007020075a7 */ /* 0x001064000800017f */
[----:B-1----:R-:W-:Y:S05]  /*4620*/  @!P0 NANOSLEEP.SYNCS 0x989680 ;  /* 0x009896800000895d */ /* 0x002fea0003900000 */
[----:B------:R-:W1:Y:S02]  /*4630*/  @!P0 SYNCS.PHASECHK.TRANS64 P0, [R2+URZ], R7 ;  /* 0x00000007020085a7 */ /* 0x000e64000800007f */
[----:B-1----:R-:W-:Y:S05]  /*4640*/  @!P0 BRA `(.L_x_93) ;  /* 0xfffffffc00f08947 */ /* 0x002fea000383ffff */
[----:B------:R-:W-:-:S05]  /*4650*/  VIADD R3, R3, 0x1 ;  /* 0x0000000103037836 */ /* 0x000fca0000000000 */
[----:B------:R-:W-:-:S04]  /*4660*/  ISETP.NE.AND P0, PT, R3, 0x38, PT ;  /* 0x000000380300780c */ /* 0x000fc80003f05270 */
[----:B0-----:R-:W-:Y:S02]  /*4670*/  SEL R2, RZ, 0x1, P0 ;  /* 0x00000001ff027807 */ /* 0x001fe40000000000 */
[----:B------:R-:W-:Y:S02]  /*4680*/  SEL R3, R3, RZ, P0 ;  /* 0x000000ff03037207 */ /* 0x000fe40000000000 */
[----:B------:R-:W-:-:S03]  /*4690*/  LOP3.LUT R7, R5, R2, RZ, 0x3c, !PT ;  /* 0x0000000205077212 */ /* 0x000fc600078e3cff */
[----:B------:R-:W-:Y:S01]  /*46a0*/  IMAD R2, R3, 0x8, R0 ;  /* 0x0000000803027824 */ /* 0x000fe200078e0200 */
[----:B------:R-:W-:-:S07]  /*46b0*/  SHF.L.U32 R5, R7, 0x1f, RZ ;  /* 0x0000001f07057819 */ /* 0x000fce00000006ff */
.L_x_94:
        /* <DEDUP_REMOVED lines=11> */
.L_x_95:
        /* <DEDUP_REMOVED lines=11> */
.L_x_96:
        /* <DEDUP_REMOVED lines=11> */
.L_x_97:
        /* <DEDUP_REMOVED lines=11> */
.L_x_98:
        /* <DEDUP_REMOVED lines=11> */
.L_x_99:
        /* <DEDUP_REMOVED lines=11> */
.L_x_100:
        /* <DEDUP_REMOVED lines=11> */
.L_x_101:
        /* <DEDUP_REMOVED lines=11> */
.L_x_102:
        /* <DEDUP_REMOVED lines=11> */
.L_x_103:
        /* <DEDUP_REMOVED lines=11> */
.L_x_104:
        /* <DEDUP_REMOVED lines=11> */
.L_x_105:
        /* <DEDUP_REMOVED lines=11> */
.L_x_106:
        /* <DEDUP_REMOVED lines=11> */
.L_x_107:
        /* <DEDUP_REMOVED lines=11> */
.L_x_108:
        /* <DEDUP_REMOVED lines=11> */
.L_x_109:
        /* <DEDUP_REMOVED lines=11> */
.L_x_110:
        /* <DEDUP_REMOVED lines=11> */
.L_x_111:
        /* <DEDUP_REMOVED lines=11> */
.L_x_112:
        /* <DEDUP_REMOVED lines=11> */
.L_x_113:
        /* <DEDUP_REMOVED lines=11> */
.L_x_114:
        /* <DEDUP_REMOVED lines=11> */
.L_x_115:
        /* <DEDUP_REMOVED lines=11> */
.L_x_116:
        /* <DEDUP_REMOVED lines=11> */
.L_x_117:
        /* <DEDUP_REMOVED lines=11> */
.L_x_118:
        /* <DEDUP_REMOVED lines=11> */
.L_x_119:
        /* <DEDUP_REMOVED lines=11> */
.L_x_120:
        /* <DEDUP_REMOVED lines=11> */
.L_x_121:
        /* <DEDUP_REMOVED lines=11> */
.L_x_122:
        /* <DEDUP_REMOVED lines=11> */
.L_x_123:
        /* <DEDUP_REMOVED lines=11> */
.L_x_124:
        /* <DEDUP_REMOVED lines=11> */
.L_x_125:
        /* <DEDUP_REMOVED lines=11> */
.L_x_126:
        /* <DEDUP_REMOVED lines=11> */
.L_x_127:
        /* <DEDUP_REMOVED lines=11> */
.L_x_128:
        /* <DEDUP_REMOVED lines=11> */
.L_x_129:
        /* <DEDUP_REMOVED lines=11> */
.L_x_130:
        /* <DEDUP_REMOVED lines=11> */
.L_x_131:
        /* <DEDUP_REMOVED lines=11> */
.L_x_132:
        /* <DEDUP_REMOVED lines=11> */
.L_x_133:
        /* <DEDUP_REMOVED lines=11> */
.L_x_134:
        /* <DEDUP_REMOVED lines=11> */
.L_x_135:
        /* <DEDUP_REMOVED lines=11> */
.L_x_136:
        /* <DEDUP_REMOVED lines=11> */
.L_x_137:
        /* <DEDUP_REMOVED lines=11> */
.L_x_138:
        /* <DEDUP_REMOVED lines=11> */
.L_x_139:
        /* <DEDUP_REMOVED lines=11> */
.L_x_140:
        /* <DEDUP_REMOVED lines=11> */
.L_x_141:
        /* <DEDUP_REMOVED lines=11> */
.L_x_142:
        /* <DEDUP_REMOVED lines=11> */
.L_x_143:
        /* <DEDUP_REMOVED lines=11> */
.L_x_144:
        /* <DEDUP_REMOVED lines=11> */
.L_x_145:
        /* <DEDUP_REMOVED lines=11> */
.L_x_146:
        /* <DEDUP_REMOVED lines=11> */
.L_x_147:
        /* <DEDUP_REMOVED lines=11> */
.L_x_148:
[----:B0-----:R0:W1:Y:S02]  /*6be0*/  SYNCS.PHASECHK.TRANS64.TRYWAIT P0, [R3+URZ], R0 ;  /* 0x00000000030075a7 */ /* 0x001064000800017f */
[----:B-1----:R-:W-:Y:S05]  /*6bf0*/  @!P0 NANOSLEEP.SYNCS 0x989680 ;  /* 0x009896800000895d */ /* 0x002fea0003900000 */
[----:B------:R-:W1:Y:S02]  /*6c00*/  @!P0 SYNCS.PHASECHK.TRANS64 P0, [R3+URZ], R0 ;  /* 0x00000000030085a7 */ /* 0x000e64000800007f */
[----:B-1----:R-:W-:Y:S05]  /*6c10*/  @P0 EXIT ;  /* 0x000000000000094d */ /* 0x002fea0003800000 */
[----:B------:R-:W-:Y:S05]  /*6c20*/  BRA `(.L_x_148) ;  /* 0xfffffffc00ec7947 */ /* 0x000fea000383ffff */
.L_x_149:
[----:B------:R-:W-:-:S00]  /*6c30*/  BRA `(.L_x_149) ;  /* 0xfffffffc00fc7947 */ /* 0x000fc0000383ffff */
[----:B------:R-:W-:-:S00]  /*6c40*/  NOP ;  /* 0x0000000000007918 */ /* 0x000fc00000000000 */
        /* <DEDUP_REMOVED lines=11> */
.L_x_150:


//--------------------- .nv.shared._ZN7cutlass13device_kernelINS_4conv6kernel13ConvUniversalINS1_16ConvProblemShapeILNS1_8OperatorE0ELi3EEENS1_10collective14CollectiveConvINS1_46MainloopSm90TmaGmmaWarpSpecializedImplicitGemmILS5_0ELi56ELi3EN4cute5tupleIJNSA_1CILi1EEESD_SD_EEENS1_36KernelImplicitTmaWarpSpecializedSm90ELi1EEENSB_IJNSC_ILi64EEESH_NSB_IJNSC_ILi32EEEEEEEEENS_12float_e4m3_tESL_NSA_8TiledMMAINSA_8MMA_AtomIJNSA_4SM904GMMA30MMA_64x64x32_F32E4M3E4M3_SS_TNILNSP_7ScaleInE1ELSR_1EEEEEENSA_6LayoutISE_NSB_IJNSC_ILi0EEESV_SV_EEEEENSB_IJNSA_10UnderscoreESY_SY_EEEEENS7_6detail26Sm90ImplicitGemmTileTraitsINSA_20SM90_TMA_LOAD_IM2COLENSA_14ComposedLayoutINSA_7SwizzleILi1ELi4ELi3EEENSA_18smem_ptr_flag_bitsILi8EEENSU_INSB_IJNSB_IJNSC_ILi8EEES19_EEENSB_IJSI_SD_EEENSB_IJSD_NSC_ILi56EEEEEEEEENSB_IJNSB_IJSI_NSC_ILi256EEEEEENSB_IJSD_SV_EEENSB_IJSV_NSC_ILi2048EEEEEEEEEEEEEvEENS12_INSA_13SM90_TMA_LOADES1M_vEEEENS_8epilogue10collective6detail29Sm90TmaWarpSpecializedAdapterINS1S_15DefaultEpilogueISL_NSB_IJNSB_IJllllEEESD_SV_EEES1X_NS1R_6thread17LinearCombinationISL_Li1EffLNS1Y_9ScaleType4KindE0ELNS_15FloatRoundStyleE2ESL_EENS_4gemm15EpilogueDefaultEEEEEvvEEEEvNT_6ParamsE --------------------------
	.section	.nv.shared._ZN7cutlass13device_kernelINS_4conv6kernel13ConvUniversalINS1_16ConvProblemShapeILNS1_8OperatorE0ELi3EEENS1_10collective14CollectiveConvINS1_46MainloopSm90TmaGmmaWarpSpecializedImplicitGemmILS5_0ELi56ELi3EN4cute5tupleIJNSA_1CILi1EEESD_SD_EEENS1_36KernelImplicitTmaWarpSpecializedSm90ELi1EEENSB_IJNSC_ILi64EEESH_NSB_IJNSC_ILi32EEEEEEEEENS_12float_e4m3_tESL_NSA_8TiledMMAINSA_8MMA_AtomIJNSA_4SM904GMMA30MMA_64x64x32_F32E4M3E4M3_SS_TNILNSP_7ScaleInE1ELSR_1EEEEEENSA_6LayoutISE_NSB_IJNSC_ILi0EEESV_SV_EEEEENSB_IJNSA_10UnderscoreESY_SY_EEEEENS7_6detail26Sm90ImplicitGemmTileTraitsINSA_20SM90_TMA_LOAD_IM2COLENSA_14ComposedLayoutINSA_7SwizzleILi1ELi4ELi3EEENSA_18smem_ptr_flag_bitsILi8EEENSU_INSB_IJNSB_IJNSC_ILi8EEES19_EEENSB_IJSI_SD_EEENSB_IJSD_NSC_ILi56EEEEEEEEENSB_IJNSB_IJSI_NSC_ILi256EEEEEENSB_IJSD_SV_EEENSB_IJSV_NSC_ILi2048EEEEEEEEEEEEEvEENS12_INSA_13SM90_TMA_LOADES1M_vEEEENS_8epilogue10collective6detail29Sm90TmaWarpSpecializedAdapterINS1S_15DefaultEpilogueISL_NSB_IJNSB_IJllllEEESD_SV_EEES1X_NS1R_6thread17LinearCombinationISL_Li1EffLNS1Y_9ScaleType4KindE0ELNS_15FloatRoundStyleE2ESL_EENS_4gemm15EpilogueDefaultEEEEEvvEEEEvNT_6ParamsE,"aw",@nobits
	.sectionflags	@""
	.align	16
	.zero		1024


//--------------------- .nv.shared.reserved.0     --------------------------
	.section	.nv.shared.reserved.0,"aw",@nobits
	.weak		__nv_reservedSMEM_offset_0_alias
	.size		__nv_reservedSMEM_offset_0_alias, 0, 0
	.other		__nv_reservedSMEM_offset_0_alias,@"STO_CUDA_RESERVED_SHARED STV_DEFAULT"
__nv_reservedSMEM_offset_0_alias:
	.zero		0


//--------------------- .nv.global                --------------------------
	.section	.nv.global,"aw",@nobits
.nv.global:
	.type		_ZN39_INTERNAL_61549b2e_4_k_cu_b949488d_26684cute1_E,@object
	.size		_ZN39_INTERNAL_61549b2e_4_k_cu_b949488d_26684cute1_E,(_ZN39_INTERNAL_61549b2e_4_k_cu_b949488d_26684cuda3std3__45__cpo6cbeginE - _ZN39_INTERNAL_61549b2e_4_k_cu_b949488d_26684cute1_E)
_ZN39_INTERNAL_61549b2e_4_k_cu_b949488d_26684cute1_E:
	.zero		1
	.type		_ZN39_INTERNAL_61549b2e_4_k_cu_b949488d_26684cuda3std3__45__cpo6cbeginE,@object
	.size		_ZN39_INTERNAL_61549b2e_4_k_cu_b949488d_26684cuda3std3__45__cpo6cbeginE,(_ZN39_INTERNAL_61549b2e_4_k_cu_b949488d_26684cuda3std3__48in_placeE - _ZN39_INTERNAL_61549b2e_4_k_cu_b949488d_26684cuda3std3__45__cpo6cbeginE)
_ZN39_INTERNAL_61549b2e_4_k_cu_b949488d_26684cuda3std3__45__cpo6cbeginE:
	.zero		1
	.type		_ZN39_INTERNAL_61549b2e_4_k_cu_b949488d_26684cuda3std3__48in_placeE,@object
	.size		_ZN39_INTERNAL_61549b2e_4_k_cu_b949488d_26684cuda3std3__48in_placeE,(_ZN39_INTERNAL_61549b2e_4_k_cu_b949488d_26684cuda3std6ranges3__45__cpo9iter_moveE - _ZN39_INTERNAL_61549b2e_4_k_cu_b949488d_26684cuda3std3__48in_placeE)
_ZN39_INTERNAL_61549b2e_4_k_cu_b949488d_26684cuda3std3__48in_placeE:
	.zero		1
	.type		_ZN39_INTERNAL_61549b2e_4_k_cu_b949488d_26684cuda3std6ranges3__45__cpo9iter_moveE,@object
	.size		_ZN39_INTERNAL_61549b2e_4_k_cu_b949488d_26684cuda3std6ranges3__45__cpo9iter_moveE,(_ZN39_INTERNAL_61549b2e_4_k_cu_b949488d_26684cuda3std3__45__cpo5beginE - _ZN39_INTERNAL_61549b2e_4_k_cu_b949488d_26684cuda3std6ranges3__45__cpo9iter_moveE)
_ZN39_INTERNAL_61549b2e_4_k_cu_b949488d_26684cuda3std6ranges3__45__cpo9iter_moveE:
	.zero		1
	.type		_ZN39_INTERNAL_61549b2e_4_k_cu_b949488d_26684cuda3std3__45__cpo5beginE,@object
	.size		_ZN39_INTERNAL_61549b2e_4_k_cu_b949488d_26684cuda3std3__45__cpo5beginE,(_ZN39_INTERNAL_61549b2e_4_k_cu_b949488d_26684cuda3std3__441_GLOBAL__N__61549b2e_4_k_cu_b949488d_26686ignoreE - _ZN39_INTERNAL_61549b2e_4_k_cu_b949488d_26684cuda3std3__45__cpo5beginE)
_ZN39_INTERNAL_61549b2e_4_k_cu_b949488d_26684cuda3std3__45__cpo5beginE:
	.zero		1
	.type		_ZN39_INTERNAL_61549b2e_4_k_cu_b949488d_26684cuda3std3__441_GLOBAL__N__61549b2e_4_k_cu_b949488d_26686ignoreE,@object
	.size		_ZN39_INTERNAL_61549b2e_4_k_cu_b949488d_26684cuda3std3__441_GLOBAL__N__61549b2e_4_k_cu_b949488d_26686ignoreE,(_ZN39_INTERNAL_61549b2e_4_k_cu_b949488d_26684cute7productE - _ZN39_INTERNAL_61549b2e_4_k_cu_b949488d_26684cuda3std3__441_GLOBAL__N__61549b2e_4_k_cu_b949488d_26686ignoreE)
_ZN39_INTERNAL_61549b2e_4_k_cu_b949488d_26684cuda3std3__441_GLOBAL__N__61549b2e_4_k_cu_b949488d_26686ignoreE:
	.zero		1
	.type		_ZN39_INTERNAL_61549b2e_4_k_cu_b949488d_26684cute7productE,@object
	.size		_ZN39_INTERNAL_61549b2e_4_k_cu_b949488d_26684cute7productE,(_ZN39_INTERNAL_61549b2e_4_k_cu_b949488d_26684cuda3std3__45__cpo3endE - _ZN39_INTERNAL_61549b2e_4_k_cu_b949488d_26684cute7productE)
_ZN39_INTERNAL_61549b2e_4_k_cu_b949488d_26684cute7productE:
	.zero		1
	.type		_ZN39_INTERNAL_61549b2e_4_k_cu_b949488d_26684cuda3std3__45__cpo3endE,@object
	.size		_ZN39_INTERNAL_61549b2e_4_k_cu_b949488d_26684cuda3std3__45__cpo3endE,(_ZN39_INTERNAL_61549b2e_4_k_cu_b949488d_26684cuda3std3__419piecewise_constructE - _ZN39_INTERNAL_61549b2e_4_k_cu_b949488d_26684cuda3std3__45__cpo3endE)
_ZN39_INTERNAL_61549b2e_4_k_cu_b949488d_26684cuda3std3__45__cpo3endE:
	.zero		1
	.type		_ZN39_INTERNAL_61549b2e_4_k_cu_b949488d_26684cuda3std3__419piecewise_constructE,@object
	.size		_ZN39_INTERNAL_61549b2e_4_k_cu_b949488d_26684cuda3std3__419piecewise_constructE,(_ZN39_INTERNAL_61549b2e_4_k_cu_b949488d_26684cuda3std3__45__cpo4cendE - _ZN39_INTERNAL_61549b2e_4_k_cu_b949488d_26684cuda3std3__419piecewise_constructE)
_ZN39_INTERNAL_61549b2e_4_k_cu_b949488d_26684cuda3std3__419piecewise_constructE:
	.zero		1
	.type		_ZN39_INTERNAL_61549b2e_4_k_cu_b949488d_26684cuda3std3__45__cpo4cendE,@object
	.size		_ZN39_INTERNAL_61549b2e_4_k_cu_b949488d_26684cuda3std3__45__cpo4cendE,(_ZN39_INTERNAL_61549b2e_4_k_cu_b949488d_26684cuda3std6ranges3__45__cpo4swapE - _ZN39_INTERNAL_61549b2e_4_k_cu_b949488d_26684cuda3std3__45__cpo4cendE)
_ZN39_INTERNAL_61549b2e_4_k_cu_b949488d_26684cuda3std3__45__cpo4cendE:
	.zero		1
	.type		_ZN39_INTERNAL_61549b2e_4_k_cu_b949488d_26684cuda3std6ranges3__45__cpo4swapE,@object
	.size		_ZN39_INTERNAL_61549b2e_4_k_cu_b949488d_26684cuda3std6ranges3__45__cpo4swapE,(.L_7 - _ZN39_INTERNAL_61549b2e_4_k_cu_b949488d_26684cuda3std6ranges3__45__cpo4swapE)
_ZN39_INTERNAL_61549b2e_4_k_cu_b949488d_26684cuda3std6ranges3__45__cpo4swapE:
	.zero		1
.L_7:


//--------------------- .nv.constant0._ZN7cutlass13device_kernelINS_4conv6kernel13ConvUniversalINS1_16ConvProblemShapeILNS1_8OperatorE0ELi3EEENS1_10collective14CollectiveConvINS1_46MainloopSm90TmaGmmaWarpSpecializedImplicitGemmILS5_0ELi56ELi3EN4cute5tupleIJNSA_1CILi1EEESD_SD_EEENS1_36KernelImplicitTmaWarpSpecializedSm90ELi1EEENSB_IJNSC_ILi64EEESH_NSB_IJNSC_ILi32EEEEEEEEENS_12float_e4m3_tESL_NSA_8TiledMMAINSA_8MMA_AtomIJNSA_4SM904GMMA30MMA_64x64x32_F32E4M3E4M3_SS_TNILNSP_7ScaleInE1ELSR_1EEEEEENSA_6LayoutISE_NSB_IJNSC_ILi0EEESV_SV_EEEEENSB_IJNSA_10UnderscoreESY_SY_EEEEENS7_6detail26Sm90ImplicitGemmTileTraitsINSA_20SM90_TMA_LOAD_IM2COLENSA_14ComposedLayoutINSA_7SwizzleILi1ELi4ELi3EEENSA_18smem_ptr_flag_bitsILi8EEENSU_INSB_IJNSB_IJNSC_ILi8EEES19_EEENSB_IJSI_SD_EEENSB_IJSD_NSC_ILi56EEEEEEEEENSB_IJNSB_IJSI_NSC_ILi256EEEEEENSB_IJSD_SV_EEENSB_IJSV_NSC_ILi2048EEEEEEEEEEEEEvEENS12_INSA_13SM90_TMA_LOADES1M_vEEEENS_8epilogue10collective6detail29Sm90TmaWarpSpecializedAdapterINS1S_15DefaultEpilogueISL_NSB_IJNSB_IJllllEEESD_SV_EEES1X_NS1R_6thread17LinearCombinationISL_Li1EffLNS1Y_9ScaleType4KindE0ELNS_15FloatRoundStyleE2ESL_EENS_4gemm15EpilogueDefaultEEEEEvvEEEEvNT_6ParamsE --------------------------
	.section	.nv.constant0._ZN7cutlass13device_kernelINS_4conv6kernel13ConvUniversalINS1_16ConvProblemShapeILNS1_8OperatorE0ELi3EEENS1_10collective14CollectiveConvINS1_46MainloopSm90TmaGmmaWarpSpecializedImplicitGemmILS5_0ELi56ELi3EN4cute5tupleIJNSA_1CILi1EEESD_SD_EEENS1_36KernelImplicitTmaWarpSpecializedSm90ELi1EEENSB_IJNSC_ILi64EEESH_NSB_IJNSC_ILi32EEEEEEEEENS_12float_e4m3_tESL_NSA_8TiledMMAINSA_8MMA_AtomIJNSA_4SM904GMMA30MMA_64x64x32_F32E4M3E4M3_SS_TNILNSP_7ScaleInE1ELSR_1EEEEEENSA_6LayoutISE_NSB_IJNSC_ILi0EEESV_SV_EEEEENSB_IJNSA_10UnderscoreESY_SY_EEEEENS7_6detail26Sm90ImplicitGemmTileTraitsINSA_20SM90_TMA_LOAD_IM2COLENSA_14ComposedLayoutINSA_7SwizzleILi1ELi4ELi3EEENSA_18smem_ptr_flag_bitsILi8EEENSU_INSB_IJNSB_IJNSC_ILi8EEES19_EEENSB_IJSI_SD_EEENSB_IJSD_NSC_ILi56EEEEEEEEENSB_IJNSB_IJSI_NSC_ILi256EEEEEENSB_IJSD_SV_EEENSB_IJSV_NSC_ILi2048EEEEEEEEEEEEEvEENS12_INSA_13SM90_TMA_LOADES1M_vEEEENS_8epilogue10collective6detail29Sm90TmaWarpSpecializedAdapterINS1S_15DefaultEpilogueISL_NSB_IJNSB_IJllllEEESD_SV_EEES1X_NS1R_6thread17LinearCombinationISL_Li1EffLNS1Y_9ScaleType4KindE0ELNS_15FloatRoundStyleE2ESL_EENS_4gemm15EpilogueDefaultEEEEEvvEEEEvNT_6ParamsE,"a",@progbits
	.sectionflags	@""
	.align	4
.nv.constant0._ZN7cutlass13device_kernelINS_4conv6kernel13ConvUniversalINS1_16ConvProblemShapeILNS1_8OperatorE0ELi3EEENS1_10collective14CollectiveConvINS1_46MainloopSm90TmaGmmaWarpSpecializedImplicitGemmILS5_0ELi56ELi3EN4cute5tupleIJNSA_1CILi1EEESD_SD_EEENS1_36KernelImplicitTmaWarpSpecializedSm90ELi1EEENSB_IJNSC_ILi64EEESH_NSB_IJNSC_ILi32EEEEEEEEENS_12float_e4m3_tESL_NSA_8TiledMMAINSA_8MMA_AtomIJNSA_4SM904GMMA30MMA_64x64x32_F32E4M3E4M3_SS_TNILNSP_7ScaleInE1ELSR_1EEEEEENSA_6LayoutISE_NSB_IJNSC_ILi0EEESV_SV_EEEEENSB_IJNSA_10UnderscoreESY_SY_EEEEENS7_6detail26Sm90ImplicitGemmTileTraitsINSA_20SM90_TMA_LOAD_IM2COLENSA_14ComposedLayoutINSA_7SwizzleILi1ELi4ELi3EEENSA_18smem_ptr_flag_bitsILi8EEENSU_INSB_IJNSB_IJNSC_ILi8EEES19_EEENSB_IJSI_SD_EEENSB_IJSD_NSC_ILi56EEEEEEEEENSB_IJNSB_IJSI_NSC_ILi256EEEEEENSB_IJSD_SV_EEENSB_IJSV_NSC_ILi2048EEEEEEEEEEEEEvEENS12_INSA_13SM90_TMA_LOADES1M_vEEEENS_8epilogue10collective6detail29Sm90TmaWarpSpecializedAdapterINS1S_15DefaultEpilogueISL_NSB_IJNSB_IJllllEEESD_SV_EEES1X_NS1R_6thread17LinearCombinationISL_Li1EffLNS1Y_9ScaleType4KindE0ELNS_15FloatRoundStyleE2ESL_EENS_4gemm15EpilogueDefaultEEEEEvvEEEEvNT_6ParamsE:
	.zero		1664


//--------------------- SYMBOLS --------------------------

	.type		.nv.reservedSmem.offset0,@object
	.size		.nv.reservedSmem.offset0,0x4
